	.target	sm_100a

	.elftype	@"ET_EXEC"


//--------------------- .note.nv.tkinfo           --------------------------
	.section	.note.nv.tkinfo,"",@"SHT_NOTE"
	.sectionflags	@"SHF_NOTE_NV_TKINFO"
	.tkinfo
        /*0018*/ 	.word	0x00000002
        /*0030*/ 	.string	""
        /*0030*/ 	.string	"ptxas"
        /*0030*/ 	.string	"Cuda compilation tools, release 13.0, V13.0.88"
        /*0030*/ 	.string	"Build cuda_13.0.r13.0/compiler.36424714_0"
        /*0030*/ 	.string	"-arch sm_100a -m 64 "



//--------------------- .note.nv.cuinfo           --------------------------
	.section	.note.nv.cuinfo,"",@"SHT_NOTE"
	.sectionflags	@"SHF_NOTE_NV_CUINFO"
        /*0018*/ 	.short	0x0002
        /*001a*/ 	.short	0x0064
        /*001c*/ 	.short	0x0082
	.zero		2


//--------------------- .nv.info                  --------------------------
	.section	.nv.info,"",@"SHT_CUDA_INFO"
	.align	4


	//----- nvinfo : EIATTR_REGCOUNT
	.align		4
        /*0000*/ 	.byte	0x04, 0x2f
        /*0002*/ 	.short	(.L_19 - .L_18)
	.align		4
.L_18:
        /*0004*/ 	.word	index@(_ZN7cutlass13device_kernelINS_4gemm6kernel13GemmUniversalIN4cute5tupleIJiiiiEEENS1_10collective13CollectiveMmaINS1_35MainloopSm100TmaUmmaWarpSpecializedILi8ELi2ELi4ENS5_IJNS4_1CILi1EEESB_SB_EEEEENS5_IJNSA_ILi128EEENSA_ILi64EEESF_EEENS_10bfloat16_tENS5_IJlSB_lEEESH_SI_NS4_8TiledMMAINS4_8MMA_AtomIJNS4_20SM100_MMA_F16BF16_SSISH_SH_fLi128ELi64ELNS4_4UMMA5MajorE0ELSN_0ELNSM_7ScaleInE0ELSO_0EEEEEENS4_6LayoutISC_NS5_IJNSA_ILi0EEESS_SS_EEEEENS5_IJNS4_10UnderscoreESV_SV_EEEEENS4_13SM90_TMA_LOADENS4_14ComposedLayoutINS4_7SwizzleILi3ELi4ELi3EEENS4_18smem_ptr_flag_bitsILi16EEENSR_INS5_IJNSA_ILi8EEESF_EEENS5_IJSF_SB_EEEEEEEvNS4_8identityESY_S18_vS19_EENS_8epilogue10collective18CollectiveEpilogueINS1B_23Sm100TmaWarpSpecializedILi3ELi2ELi32ELb1ELb0EEEJSG_NS5_IJNSR_ISE_SB_EENSR_INSA_ILi32EEESB_EEEEESH_SI_SH_SI_NS1B_6fusion15FusionCallbacksIS1F_NS1K_17LinearCombinationISH_fSH_fLNS_15FloatRoundStyleE2EEESG_S1J_JEEENS4_5SM1004TMEM4LOAD26SM100_TMEM_LOAD_32dp32b32xESY_NSZ_INS10_ILi2ELi4ELi3EEES13_NSR_INS5_IJS14_S1H_EEENS5_IJS1H_SB_EEEEEEENS4_39AutoVectorizingCopyWithAssumedAlignmentILi128EEENS4_14SM90_TMA_STOREES1Y_S20_S20_EEEvvEEEEvNT_6ParamsE)
        /*0008*/ 	.word	0x0000006f


	//----- nvinfo : EIATTR_FRAME_SIZE
	.align		4
.L_19:
        /*000c*/ 	.byte	0x04, 0x11
        /*000e*/ 	.short	(.L_21 - .L_20)
	.align		4
.L_20:
        /*0010*/ 	.word	index@($__internal_2_$__cuda_sm10x_tcgen05_guardrail_trap_unallocated_columns_being_dealloced)
        /*0014*/ 	.word	0x00000000


	//----- nvinfo : EIATTR_FRAME_SIZE
	.align		4
.L_21:
        /*0018*/ 	.byte	0x04, 0x11
        /*001a*/ 	.short	(.L_23 - .L_22)
	.align		4
.L_22:
        /*001c*/ 	.word	index@($__internal_1_$__cuda_sm10x_tcgen05_guardrail_trap_phase_invalid_during_alloc)
        /*0020*/ 	.word	0x00000000


	//----- nvinfo : EIATTR_FRAME_SIZE
	.align		4
.L_23:
        /*0024*/ 	.byte	0x04, 0x11
        /*0026*/ 	.short	(.L_25 - .L_24)
	.align		4
.L_24:
        /*0028*/ 	.word	index@($__internal_0_$__cuda_sm10x_tcgen05_guardrail_trap_col_being_dealloced_not_returned_by_alloc)
        /*002c*/ 	.word	0x00000000


	//----- nvinfo : EIATTR_FRAME_SIZE
	.align		4
.L_25:
        /*0030*/ 	.byte	0x04, 0x11
        /*0032*/ 	.short	(.L_27 - .L_26)
	.align		4
.L_26:
        /*0034*/ 	.word	index@(_ZN7cutlass13device_kernelINS_4gemm6kernel13GemmUniversalIN4cute5tupleIJiiiiEEENS1_10collective13CollectiveMmaINS1_35MainloopSm100TmaUmmaWarpSpecializedILi8ELi2ELi4ENS5_IJNS4_1CILi1EEESB_SB_EEEEENS5_IJNSA_ILi128EEENSA_ILi64EEESF_EEENS_10bfloat16_tENS5_IJlSB_lEEESH_SI_NS4_8TiledMMAINS4_8MMA_AtomIJNS4_20SM100_MMA_F16BF16_SSISH_SH_fLi128ELi64ELNS4_4UMMA5MajorE0ELSN_0ELNSM_7ScaleInE0ELSO_0EEEEEENS4_6LayoutISC_NS5_IJNSA_ILi0EEESS_SS_EEEEENS5_IJNS4_10UnderscoreESV_SV_EEEEENS4_13SM90_TMA_LOADENS4_14ComposedLayoutINS4_7SwizzleILi3ELi4ELi3EEENS4_18smem_ptr_flag_bitsILi16EEENSR_INS5_IJNSA_ILi8EEESF_EEENS5_IJSF_SB_EEEEEEEvNS4_8identityESY_S18_vS19_EENS_8epilogue10collective18CollectiveEpilogueINS1B_23Sm100TmaWarpSpecializedILi3ELi2ELi32ELb1ELb0EEEJSG_NS5_IJNSR_ISE_SB_EENSR_INSA_ILi32EEESB_EEEEESH_SI_SH_SI_NS1B_6fusion15FusionCallbacksIS1F_NS1K_17LinearCombinationISH_fSH_fLNS_15FloatRoundStyleE2EEESG_S1J_JEEENS4_5SM1004TMEM4LOAD26SM100_TMEM_LOAD_32dp32b32xESY_NSZ_INS10_ILi2ELi4ELi3EEES13_NSR_INS5_IJS14_S1H_EEENS5_IJS1H_SB_EEEEEEENS4_39AutoVectorizingCopyWithAssumedAlignmentILi128EEENS4_14SM90_TMA_STOREES1Y_S20_S20_EEEvvEEEEvNT_6ParamsE)
        /*0038*/ 	.word	0x00000000


	//----- nvinfo : EIATTR_MIN_STACK_SIZE
	.align		4
.L_27:
        /*003c*/ 	.byte	0x04, 0x12
        /*003e*/ 	.short	(.L_29 - .L_28)
	.align		4
.L_28:
        /*0040*/ 	.word	index@(_ZN7cutlass13device_kernelINS_4gemm6kernel13GemmUniversalIN4cute5tupleIJiiiiEEENS1_10collective13CollectiveMmaINS1_35MainloopSm100TmaUmmaWarpSpecializedILi8ELi2ELi4ENS5_IJNS4_1CILi1EEESB_SB_EEEEENS5_IJNSA_ILi128EEENSA_ILi64EEESF_EEENS_10bfloat16_tENS5_IJlSB_lEEESH_SI_NS4_8TiledMMAINS4_8MMA_AtomIJNS4_20SM100_MMA_F16BF16_SSISH_SH_fLi128ELi64ELNS4_4UMMA5MajorE0ELSN_0ELNSM_7ScaleInE0ELSO_0EEEEEENS4_6LayoutISC_NS5_IJNSA_ILi0EEESS_SS_EEEEENS5_IJNS4_10UnderscoreESV_SV_EEEEENS4_13SM90_TMA_LOADENS4_14ComposedLayoutINS4_7SwizzleILi3ELi4ELi3EEENS4_18smem_ptr_flag_bitsILi16EEENSR_INS5_IJNSA_ILi8EEESF_EEENS5_IJSF_SB_EEEEEEEvNS4_8identityESY_S18_vS19_EENS_8epilogue10collective18CollectiveEpilogueINS1B_23Sm100TmaWarpSpecializedILi3ELi2ELi32ELb1ELb0EEEJSG_NS5_IJNSR_ISE_SB_EENSR_INSA_ILi32EEESB_EEEEESH_SI_SH_SI_NS1B_6fusion15FusionCallbacksIS1F_NS1K_17LinearCombinationISH_fSH_fLNS_15FloatRoundStyleE2EEESG_S1J_JEEENS4_5SM1004TMEM4LOAD26SM100_TMEM_LOAD_32dp32b32xESY_NSZ_INS10_ILi2ELi4ELi3EEES13_NSR_INS5_IJS14_S1H_EEENS5_IJS1H_SB_EEEEEEENS4_39AutoVectorizingCopyWithAssumedAlignmentILi128EEENS4_14SM90_TMA_STOREES1Y_S20_S20_EEEvvEEEEvNT_6ParamsE)
        /*0044*/ 	.word	0x00000000
.L_29:


//--------------------- .nv.compat                --------------------------
	.section	.nv.compat,"",@"SHT_CUDA_COMPAT_INFO"
	.align	4
        /*0000*/ 	.byte	0x02, 0x09, 0x01, 0x00, 0x02, 0x02, 0x02, 0x00, 0x02, 0x05, 0x05, 0x00, 0x03, 0x07, 0x01, 0x01
        /*0010*/ 	.byte	0x02, 0x03, 0x01, 0x00, 0x02, 0x06, 0x01, 0x00, 0x04, 0x0b, 0x08, 0x00, 0x09, 0x00, 0x00, 0x00
        /*0020*/ 	.byte	0x00, 0x00, 0x00, 0x00


//--------------------- .nv.info._ZN7cutlass13device_kernelINS_4gemm6kernel13GemmUniversalIN4cute5tupleIJiiiiEEENS1_10collective13CollectiveMmaINS1_35MainloopSm100TmaUmmaWarpSpecializedILi8ELi2ELi4ENS5_IJNS4_1CILi1EEESB_SB_EEEEENS5_IJNSA_ILi128EEENSA_ILi64EEESF_EEENS_10bfloat16_tENS5_IJlSB_lEEESH_SI_NS4_8TiledMMAINS4_8MMA_AtomIJNS4_20SM100_MMA_F16BF16_SSISH_SH_fLi128ELi64ELNS4_4UMMA5MajorE0ELSN_0ELNSM_7ScaleInE0ELSO_0EEEEEENS4_6LayoutISC_NS5_IJNSA_ILi0EEESS_SS_EEEEENS5_IJNS4_10UnderscoreESV_SV_EEEEENS4_13SM90_TMA_LOADENS4_14ComposedLayoutINS4_7SwizzleILi3ELi4ELi3EEENS4_18smem_ptr_flag_bitsILi16EEENSR_INS5_IJNSA_ILi8EEESF_EEENS5_IJSF_SB_EEEEEEEvNS4_8identityESY_S18_vS19_EENS_8epilogue10collective18CollectiveEpilogueINS1B_23Sm100TmaWarpSpecializedILi3ELi2ELi32ELb1ELb0EEEJSG_NS5_IJNSR_ISE_SB_EENSR_INSA_ILi32EEESB_EEEEESH_SI_SH_SI_NS1B_6fusion15FusionCallbacksIS1F_NS1K_17LinearCombinationISH_fSH_fLNS_15FloatRoundStyleE2EEESG_S1J_JEEENS4_5SM1004TMEM4LOAD26SM100_TMEM_LOAD_32dp32b32xESY_NSZ_INS10_ILi2ELi4ELi3EEES13_NSR_INS5_IJS14_S1H_EEENS5_IJS1H_SB_EEEEEEENS4_39AutoVectorizingCopyWithAssumedAlignmentILi128EEENS4_14SM90_TMA_STOREES1Y_S20_S20_EEEvvEEEEvNT_6ParamsE --------------------------
	.section	.nv.info._ZN7cutlass13device_kernelINS_4gemm6kernel13GemmUniversalIN4cute5tupleIJiiiiEEENS1_10collective13CollectiveMmaINS1_35MainloopSm100TmaUmmaWarpSpecializedILi8ELi2ELi4ENS5_IJNS4_1CILi1EEESB_SB_EEEEENS5_IJNSA_ILi128EEENSA_ILi64EEESF_EEENS_10bfloat16_tENS5_IJlSB_lEEESH_SI_NS4_8TiledMMAINS4_8MMA_AtomIJNS4_20SM100_MMA_F16BF16_SSISH_SH_fLi128ELi64ELNS4_4UMMA5MajorE0ELSN_0ELNSM_7ScaleInE0ELSO_0EEEEEENS4_6LayoutISC_NS5_IJNSA_ILi0EEESS_SS_EEEEENS5_IJNS4_10UnderscoreESV_SV_EEEEENS4_13SM90_TMA_LOADENS4_14ComposedLayoutINS4_7SwizzleILi3ELi4ELi3EEENS4_18smem_ptr_flag_bitsILi16EEENSR_INS5_IJNSA_ILi8EEESF_EEENS5_IJSF_SB_EEEEEEEvNS4_8identityESY_S18_vS19_EENS_8epilogue10collective18CollectiveEpilogueINS1B_23Sm100TmaWarpSpecializedILi3ELi2ELi32ELb1ELb0EEEJSG_NS5_IJNSR_ISE_SB_EENSR_INSA_ILi32EEESB_EEEEESH_SI_SH_SI_NS1B_6fusion15FusionCallbacksIS1F_NS1K_17LinearCombinationISH_fSH_fLNS_15FloatRoundStyleE2EEESG_S1J_JEEENS4_5SM1004TMEM4LOAD26SM100_TMEM_LOAD_32dp32b32xESY_NSZ_INS10_ILi2ELi4ELi3EEES13_NSR_INS5_IJS14_S1H_EEENS5_IJS1H_SB_EEEEEEENS4_39AutoVectorizingCopyWithAssumedAlignmentILi128EEENS4_14SM90_TMA_STOREES1Y_S20_S20_EEEvvEEEEvNT_6ParamsE,"",@"SHT_CUDA_INFO"
	.sectionflags	@""
	.align	4


	//----- nvinfo : EIATTR_CUDA_API_VERSION
	.align		4
        /*0000*/ 	.byte	0x04, 0x37
        /*0002*/ 	.short	(.L_31 - .L_30)
.L_30:
        /*0004*/ 	.word	0x00000082


	//----- nvinfo : EIATTR_KPARAM_INFO
	.align		4
.L_31:
        /*0008*/ 	.byte	0x04, 0x17
        /*000a*/ 	.short	(.L_33 - .L_32)
.L_32:
        /*000c*/ 	.word	0x00000000
        /*0010*/ 	.short	0x0000
        /*0012*/ 	.short	0x0000
        /*0014*/ 	.byte	0x00, 0xf0, 0x01, 0x20


	//----- nvinfo : EIATTR_AT_ENTRY_FRAGMENTS
	.align		4
.L_33:
        /*0018*/ 	.byte	0x04, 0x4f
        /*001a*/ 	.short	(.L_35 - .L_34)


	//   ....[0]....
.L_34:
        /*001c*/ 	.word	0x00000006


	//----- nvinfo : EIATTR_RESERVED_SMEM_USED
	.align		4
.L_35:
        /*0020*/ 	.byte	0x01, 0x41
	.zero		2


	//----- nvinfo : EIATTR_SPARSE_MMA_MASK
	.align		4
        /*0024*/ 	.byte	0x03, 0x50
        /*0026*/ 	.short	0x0000


	//----- nvinfo : EIATTR_TCGEN05_1CTA_USED
	.align		4
        /*0028*/ 	.byte	0x01, 0x51
	.zero		2


	//----- nvinfo : EIATTR_MAXREG_COUNT
	.align		4
        /*002c*/ 	.byte	0x03, 0x1b
        /*002e*/ 	.short	0x00ff


	//----- nvinfo : EIATTR_NUM_BARRIERS
	.align		4
        /*0030*/ 	.byte	0x02, 0x4c
        /*0032*/ 	.byte	0x07
	.zero		1


	//----- nvinfo : EIATTR_EXTERNS
	.align		4
        /*0034*/ 	.byte	0x04, 0x0f
        /*0036*/ 	.short	(.L_37 - .L_36)


	//   ....[0]....
	.align		4
.L_36:
        /*0038*/ 	.word	index@(__assertfail)


	//----- nvinfo : EIATTR_MERCURY_ISA_VERSION
	.align		4
.L_37:
        /*003c*/ 	.byte	0x03, 0x5f
        /*003e*/ 	.short	0x0101


	//----- nvinfo : EIATTR_INT_WARP_WIDE_INSTR_OFFSETS
	.align		4
        /*0040*/ 	.byte	0x04, 0x31
        /*0042*/ 	.short	(.L_39 - .L_38)


	//   ....[0]....
.L_38:
        /*0044*/ 	.word	0x00001e40


	//   ....[1]....
        /*0048*/ 	.word	0x00003ac0


	//   ....[2]....
        /*004c*/ 	.word	0x00003af0


	//   ....[3]....
        /*0050*/ 	.word	0x00003b40


	//   ....[4]....
        /*0054*/ 	.word	0x00004430


	//   ....[5]....
        /*0058*/ 	.word	0x00004450


	//   ....[6]....
        /*005c*/ 	.word	0x00004720


	//   ....[7]....
        /*0060*/ 	.word	0x00004850


	//----- nvinfo : EIATTR_COOP_GROUP_MASK_REGIDS
	.align		4
.L_39:
        /*0064*/ 	.byte	0x04, 0x29
        /*0066*/ 	.short	(.L_41 - .L_40)


	//   ....[0]....
.L_40:
        /*0068*/ 	.word	0xffffffff


	//   ....[1]....
        /*006c*/ 	.word	0xffffffff


	//   ....[2]....
        /*0070*/ 	.word	0xffffffff


	//   ....[3]....
        /*0074*/ 	.word	0xffffffff


	//   ....[4]....
        /*0078*/ 	.word	0xffffffff


	//   ....[5]....
        /*007c*/ 	.word	0xffffffff


	//   ....[6]....
        /*0080*/ 	.word	0xffffffff


	//   ....[7]....
        /*0084*/ 	.word	0xffffffff


	//   ....[8]....
        /*0088*/ 	.word	0xffffffff


	//   ....[9]....
        /*008c*/ 	.word	0xffffffff


	//   ....[10]....
        /*0090*/ 	.word	0xffffffff


	//   ....[11]....
        /*0094*/ 	.word	0xffffffff


	//   ....[12]....
        /*0098*/ 	.word	0xffffffff


	//----- nvinfo : EIATTR_COOP_GROUP_INSTR_OFFSETS
	.align		4
.L_41:
        /*009c*/ 	.byte	0x04, 0x28
        /*009e*/ 	.short	(.L_43 - .L_42)


	//   ....[0]....
.L_42:
        /*00a0*/ 	.word	0x00000090


	//   ....[1]....
        /*00a4*/ 	.word	0x000004d0


	//   ....[2]....
        /*00a8*/ 	.word	0x000006c0


	//   ....[3]....
        /*00ac*/ 	.word	0x00000840


	//   ....[4]....
        /*00b0*/ 	.word	0x00000940


	//   ....[5]....
        /*00b4*/ 	.word	0x00000ab0


	//   ....[6]....
        /*00b8*/ 	.word	0x00000c50


	//   ....[7]....
        /*00bc*/ 	.word	0x00001d20


	//   ....[8]....
        /*00c0*/ 	.word	0x00002d40


	//   ....[9]....
        /*00c4*/ 	.word	0x00002f50


	//   ....[10]....
        /*00c8*/ 	.word	0x00002f80


	//   ....[11]....
        /*00cc*/ 	.word	0x000039b0


	//   ....[12]....
        /*00d0*/ 	.word	0x00003be0


	//----- nvinfo : EIATTR_VRC_CTA_INIT_COUNT
	.align		4
.L_43:
        /*00d4*/ 	.byte	0x02, 0x4a
        /*00d6*/ 	.byte	0x80
	.zero		1


	//----- nvinfo : EIATTR_SYSCALL_OFFSETS
	.align		4
        /*00d8*/ 	.byte	0x04, 0x46
        /*00da*/ 	.short	(.L_45 - .L_44)


	//   ....[0]....
.L_44:
        /*00dc*/ 	.word	0x00005400


	//   ....[1]....
        /*00e0*/ 	.word	0x000054f0


	//   ....[2]....
        /*00e4*/ 	.word	0x00005d30


	//   ....[3]....
        /*00e8*/ 	.word	0x000069e0


	//----- nvinfo : EIATTR_MBARRIER_INSTR_OFFSETS
	.align		4
.L_45:
        /*00ec*/ 	.byte	0x04, 0x39
        /*00ee*/ 	.short	(.L_47 - .L_46)


	//   ....[0]....
.L_46:
        /*00f0*/ 	.word	0x000005b0
        /*00f4*/ 	.word	0x000000ff
        /*00f8*/ 	.word	0x00000000
        /*00fc*/ 	.short	0x0100
        /*00fe*/ 	.byte	0x05
	.zero		1


	//   ....[1]....
        /*0100*/ 	.word	0x000005c0
        /*0104*/ 	.word	0x000000ff
        /*0108*/ 	.word	0x00000040
        /*010c*/ 	.short	0x0100
        /*010e*/ 	.byte	0x05
	.zero		1


	//   ....[2]....
        /*0110*/ 	.word	0x000005d0
        /*0114*/ 	.word	0x000000ff
        /*0118*/ 	.word	0x00000008
        /*011c*/ 	.short	0x0100
        /*011e*/ 	.byte	0x05
	.zero		1


	//   ....[3]....
        /*0120*/ 	.word	0x000005e0
        /*0124*/ 	.word	0x000000ff
        /*0128*/ 	.word	0x00000048
        /*012c*/ 	.short	0x0100
        /*012e*/ 	.byte	0x05
	.zero		1


	//   ....[4]....
        /*0130*/ 	.word	0x000005f0
        /*0134*/ 	.word	0x000000ff
        /*0138*/ 	.word	0x00000010
        /*013c*/ 	.short	0x0100
        /*013e*/ 	.byte	0x05
	.zero		1


	//   ....[5]....
        /*0140*/ 	.word	0x00000600
        /*0144*/ 	.word	0x000000ff
        /*0148*/ 	.word	0x00000050
        /*014c*/ 	.short	0x0100
        /*014e*/ 	.byte	0x05
	.zero		1


	//   ....[6]....
        /*0150*/ 	.word	0x00000610
        /*0154*/ 	.word	0x000000ff
        /*0158*/ 	.word	0x00000018
        /*015c*/ 	.short	0x0100
        /*015e*/ 	.byte	0x05
	.zero		1


	//   ....[7]....
        /*0160*/ 	.word	0x00000620
        /*0164*/ 	.word	0x000000ff
        /*0168*/ 	.word	0x00000058
        /*016c*/ 	.short	0x0100
        /*016e*/ 	.byte	0x05
	.zero		1


	//   ....[8]....
        /*0170*/ 	.word	0x00000630
        /*0174*/ 	.word	0x000000ff
        /*0178*/ 	.word	0x00000020
        /*017c*/ 	.short	0x0100
        /*017e*/ 	.byte	0x05
	.zero		1


	//   ....[9]....
        /*0180*/ 	.word	0x00000640
        /*0184*/ 	.word	0x000000ff
        /*0188*/ 	.word	0x00000060
        /*018c*/ 	.short	0x0100
        /*018e*/ 	.byte	0x05
	.zero		1


	//   ....[10]....
        /*0190*/ 	.word	0x00000650
        /*0194*/ 	.word	0x000000ff
        /*0198*/ 	.word	0x00000028
        /*019c*/ 	.short	0x0100
        /*019e*/ 	.byte	0x05
	.zero		1


	//   ....[11]....
        /*01a0*/ 	.word	0x00000660
        /*01a4*/ 	.word	0x000000ff
        /*01a8*/ 	.word	0x00000068
        /*01ac*/ 	.short	0x0100
        /*01ae*/ 	.byte	0x05
	.zero		1


	//   ....[12]....
        /*01b0*/ 	.word	0x00000670
        /*01b4*/ 	.word	0x000000ff
        /*01b8*/ 	.word	0x00000030
        /*01bc*/ 	.short	0x0100
        /*01be*/ 	.byte	0x05
	.zero		1


	//   ....[13]....
        /*01c0*/ 	.word	0x00000680
        /*01c4*/ 	.word	0x000000ff
        /*01c8*/ 	.word	0x00000070
        /*01cc*/ 	.short	0x0100
        /*01ce*/ 	.byte	0x05
	.zero		1


	//   ....[14]....
        /*01d0*/ 	.word	0x00000690
        /*01d4*/ 	.word	0x000000ff
        /*01d8*/ 	.word	0x00000038
        /*01dc*/ 	.short	0x0100
        /*01de*/ 	.byte	0x05
	.zero		1


	//   ....[15]....
        /*01e0*/ 	.word	0x000006a0
        /*01e4*/ 	.word	0x000000ff
        /*01e8*/ 	.word	0x00000078
        /*01ec*/ 	.short	0x0100
        /*01ee*/ 	.byte	0x05
	.zero		1


	//   ....[16]....
        /*01f0*/ 	.word	0x000007d0
        /*01f4*/ 	.word	0x000000ff
        /*01f8*/ 	.word	0x00000080
        /*01fc*/ 	.short	0x0100
        /*01fe*/ 	.byte	0x07
	.zero		1


	//   ....[17]....
        /*0200*/ 	.word	0x000007e0
        /*0204*/ 	.word	0x000000ff
        /*0208*/ 	.word	0x00000098
        /*020c*/ 	.short	0x0100
        /*020e*/ 	.byte	0x07
	.zero		1


	//   ....[18]....
        /*0210*/ 	.word	0x000007f0
        /*0214*/ 	.word	0x000000ff
        /*0218*/ 	.word	0x00000088
        /*021c*/ 	.short	0x0100
        /*021e*/ 	.byte	0x07
	.zero		1


	//   ....[19]....
        /*0220*/ 	.word	0x00000800
        /*0224*/ 	.word	0x000000ff
        /*0228*/ 	.word	0x000000a0
        /*022c*/ 	.short	0x0100
        /*022e*/ 	.byte	0x07
	.zero		1


	//   ....[20]....
        /*0230*/ 	.word	0x00000810
        /*0234*/ 	.word	0x000000ff
        /*0238*/ 	.word	0x00000090
        /*023c*/ 	.short	0x0100
        /*023e*/ 	.byte	0x07
	.zero		1


	//   ....[21]....
        /*0240*/ 	.word	0x00000820
        /*0244*/ 	.word	0x000000ff
        /*0248*/ 	.word	0x000000a8
        /*024c*/ 	.short	0x0100
        /*024e*/ 	.byte	0x07
	.zero		1


	//   ....[22]....
        /*0250*/ 	.word	0x00000910
        /*0254*/ 	.word	0x000000ff
        /*0258*/ 	.word	0x000000b0
        /*025c*/ 	.short	0x0100
        /*025e*/ 	.byte	0x05
	.zero		1


	//   ....[23]....
        /*0260*/ 	.word	0x00000920
        /*0264*/ 	.word	0x000000ff
        /*0268*/ 	.word	0x000000b8
        /*026c*/ 	.short	0x0100
        /*026e*/ 	.byte	0x05
	.zero		1


	//   ....[24]....
        /*0270*/ 	.word	0x00000a60
        /*0274*/ 	.word	0x000000ff
        /*0278*/ 	.word	0x000000c0
        /*027c*/ 	.short	0x0100
        /*027e*/ 	.byte	0x05
	.zero		1


	//   ....[25]....
        /*0280*/ 	.word	0x00000a70
        /*0284*/ 	.word	0x000000ff
        /*0288*/ 	.word	0x000000d0
        /*028c*/ 	.short	0x0100
        /*028e*/ 	.byte	0x05
	.zero		1


	//   ....[26]....
        /*0290*/ 	.word	0x00000a80
        /*0294*/ 	.word	0x000000ff
        /*0298*/ 	.word	0x000000c8
        /*029c*/ 	.short	0x0100
        /*029e*/ 	.byte	0x05
	.zero		1


	//   ....[27]....
        /*02a0*/ 	.word	0x00000a90
        /*02a4*/ 	.word	0x000000ff
        /*02a8*/ 	.word	0x000000d8
        /*02ac*/ 	.short	0x0100
        /*02ae*/ 	.byte	0x05
	.zero		1


	//   ....[28]....
        /*02b0*/ 	.word	0x00000bc0
        /*02b4*/ 	.word	0x000000ff
        /*02b8*/ 	.word	0x000000e0
        /*02bc*/ 	.short	0x0100
        /*02be*/ 	.byte	0x07
	.zero		1


	//   ....[29]....
        /*02c0*/ 	.word	0x00000bd0
        /*02c4*/ 	.word	0x000000ff
        /*02c8*/ 	.word	0x00000100
        /*02cc*/ 	.short	0x0100
        /*02ce*/ 	.byte	0x07
	.zero		1


	//   ....[30]....
        /*02d0*/ 	.word	0x00000be0
        /*02d4*/ 	.word	0x000000ff
        /*02d8*/ 	.word	0x000000e8
        /*02dc*/ 	.short	0x0100
        /*02de*/ 	.byte	0x07
	.zero		1


	//   ....[31]....
        /*02e0*/ 	.word	0x00000bf0
        /*02e4*/ 	.word	0x000000ff
        /*02e8*/ 	.word	0x00000108
        /*02ec*/ 	.short	0x0100
        /*02ee*/ 	.byte	0x07
	.zero		1


	//   ....[32]....
        /*02f0*/ 	.word	0x00000c00
        /*02f4*/ 	.word	0x000000ff
        /*02f8*/ 	.word	0x000000f0
        /*02fc*/ 	.short	0x0100
        /*02fe*/ 	.byte	0x07
	.zero		1


	//   ....[33]....
        /*0300*/ 	.word	0x00000c10
        /*0304*/ 	.word	0x000000ff
        /*0308*/ 	.word	0x00000110
        /*030c*/ 	.short	0x0100
        /*030e*/ 	.byte	0x07
	.zero		1


	//   ....[34]....
        /*0310*/ 	.word	0x00000c20
        /*0314*/ 	.word	0x000000ff
        /*0318*/ 	.word	0x000000f8
        /*031c*/ 	.short	0x0100
        /*031e*/ 	.byte	0x07
	.zero		1


	//   ....[35]....
        /*0320*/ 	.word	0x00000c30
        /*0324*/ 	.word	0x000000ff
        /*0328*/ 	.word	0x00000118
        /*032c*/ 	.short	0x0100
        /*032e*/ 	.byte	0x07
	.zero		1


	//   ....[36]....
        /*0330*/ 	.word	0x00000d20
        /*0334*/ 	.word	0x000000ff
        /*0338*/ 	.word	0x00000120
        /*033c*/ 	.short	0x0100
        /*033e*/ 	.byte	0x05
	.zero		1


	//   ....[37]....
        /*0340*/ 	.word	0x00000d30
        /*0344*/ 	.word	0x000000ff
        /*0348*/ 	.word	0x00000130
        /*034c*/ 	.short	0x0100
        /*034e*/ 	.byte	0x05
	.zero		1


	//   ....[38]....
        /*0350*/ 	.word	0x00000d40
        /*0354*/ 	.word	0x000000ff
        /*0358*/ 	.word	0x00000128
        /*035c*/ 	.short	0x0100
        /*035e*/ 	.byte	0x05
	.zero		1


	//   ....[39]....
        /*0360*/ 	.word	0x00000d50
        /*0364*/ 	.word	0x000000ff
        /*0368*/ 	.word	0x00000138
        /*036c*/ 	.short	0x0100
        /*036e*/ 	.byte	0x05
	.zero		1


	//   ....[40]....
        /*0370*/ 	.word	0x00001620
        /*0374*/ 	.word	0x00000002
        /*0378*/ 	.word	0x00000130
        /*037c*/ 	.short	0x010a
        /*037e*/ 	.byte	0xff
	.zero		1


	//   ....[41]....
        /*0380*/ 	.word	0x00001650
        /*0384*/ 	.word	0x00000002
        /*0388*/ 	.word	0x00000120
        /*038c*/ 	.short	0x0101
        /*038e*/ 	.byte	0xff
	.zero		1


	//   ....[42]....
        /*0390*/ 	.word	0x00001720
        /*0394*/ 	.word	0x000000ff
        /*0398*/ 	.word	0x00000040
        /*039c*/ 	.short	0x010a
        /*039e*/ 	.byte	0x08
	.zero		1


	//   ....[43]....
        /*03a0*/ 	.word	0x000017c0
        /*03a4*/ 	.word	0x000000ff
        /*03a8*/ 	.word	0x00000040
        /*03ac*/ 	.short	0x010a
        /*03ae*/ 	.byte	0x21
	.zero		1


	//   ....[44]....
        /*03b0*/ 	.word	0x00001910
        /*03b4*/ 	.word	0x000000ff
        /*03b8*/ 	.word	0x00000040
        /*03bc*/ 	.short	0x010a
        /*03be*/ 	.byte	0x08
	.zero		1


	//   ....[45]....
        /*03c0*/ 	.word	0x00001a20
        /*03c4*/ 	.word	0x000000ff
        /*03c8*/ 	.word	0x000000b8
        /*03cc*/ 	.short	0x0101
        /*03ce*/ 	.byte	0x04
	.zero		1


	//   ....[46]....
        /*03d0*/ 	.word	0x00001a40
        /*03d4*/ 	.word	0x000000ff
        /*03d8*/ 	.word	0x00000040
        /*03dc*/ 	.short	0x010a
        /*03de*/ 	.byte	0x08
	.zero		1


	//   ....[47]....
        /*03e0*/ 	.word	0x00001ac0
        /*03e4*/ 	.word	0x000000ff
        /*03e8*/ 	.word	0x00000040
        /*03ec*/ 	.short	0x010a
        /*03ee*/ 	.byte	0x11
	.zero		1


	//   ....[48]....
        /*03f0*/ 	.word	0x00001c10
        /*03f4*/ 	.word	0x000000ff
        /*03f8*/ 	.word	0x00000040
        /*03fc*/ 	.short	0x010a
        /*03fe*/ 	.byte	0x08
	.zero		1


	//   ....[49]....
        /*0400*/ 	.word	0x00001d50
        /*0404*/ 	.word	0x00000002
        /*0408*/ 	.word	0x000000c0
        /*040c*/ 	.short	0x010a
        /*040e*/ 	.byte	0xff
	.zero		1


	//   ....[50]....
        /*0410*/ 	.word	0x00001e10
        /*0414*/ 	.word	0x00000002
        /*0418*/ 	.word	0x00000000
        /*041c*/ 	.short	0x0101
        /*041e*/ 	.byte	0xff
	.zero		1


	//   ....[51]....
        /*0420*/ 	.word	0x00002370
        /*0424*/ 	.word	0x000000ff
        /*0428*/ 	.word	0x00000000
        /*042c*/ 	.short	0x010a
        /*042e*/ 	.byte	0x05
	.zero		1


	//   ....[52]....
        /*0430*/ 	.word	0x00002400
        /*0434*/ 	.word	0x000000ff
        /*0438*/ 	.word	0x00000000
        /*043c*/ 	.short	0x010a
        /*043e*/ 	.byte	0x05
	.zero		1


	//   ....[53]....
        /*0440*/ 	.word	0x00002490
        /*0444*/ 	.word	0x000000ff
        /*0448*/ 	.word	0x00000000
        /*044c*/ 	.short	0x010a
        /*044e*/ 	.byte	0x05
	.zero		1


	//   ....[54]....
        /*0450*/ 	.word	0x00002520
        /*0454*/ 	.word	0x000000ff
        /*0458*/ 	.word	0x00000000
        /*045c*/ 	.short	0x010a
        /*045e*/ 	.byte	0x05
	.zero		1


	//   ....[55]....
        /*0460*/ 	.word	0x000025b0
        /*0464*/ 	.word	0x000000ff
        /*0468*/ 	.word	0x00000000
        /*046c*/ 	.short	0x010a
        /*046e*/ 	.byte	0x05
	.zero		1


	//   ....[56]....
        /*0470*/ 	.word	0x00002640
        /*0474*/ 	.word	0x000000ff
        /*0478*/ 	.word	0x00000000
        /*047c*/ 	.short	0x010a
        /*047e*/ 	.byte	0x05
	.zero		1


	//   ....[57]....
        /*0480*/ 	.word	0x000026d0
        /*0484*/ 	.word	0x000000ff
        /*0488*/ 	.word	0x00000000
        /*048c*/ 	.short	0x010a
        /*048e*/ 	.byte	0x05
	.zero		1


	//   ....[58]....
        /*0490*/ 	.word	0x00002770
        /*0494*/ 	.word	0x00000000
        /*0498*/ 	.word	0x00000000
        /*049c*/ 	.short	0x010a
        /*049e*/ 	.byte	0xff
	.zero		1


	//   ....[59]....
        /*04a0*/ 	.word	0x00002890
        /*04a4*/ 	.word	0x00000000
        /*04a8*/ 	.word	0x00000120
        /*04ac*/ 	.short	0x010a
        /*04ae*/ 	.byte	0xff
	.zero		1


	//   ....[60]....
        /*04b0*/ 	.word	0x00002900
        /*04b4*/ 	.word	0x00000000
        /*04b8*/ 	.word	0x00000000
        /*04bc*/ 	.short	0x0101
        /*04be*/ 	.byte	0xff
	.zero		1


	//   ....[61]....
        /*04c0*/ 	.word	0x00002920
        /*04c4*/ 	.word	0x000000ff
        /*04c8*/ 	.word	0x000000d0
        /*04cc*/ 	.short	0x010a
        /*04ce*/ 	.byte	0x05
	.zero		1


	//   ....[62]....
        /*04d0*/ 	.word	0x00002a40
        /*04d4*/ 	.word	0x00000000
        /*04d8*/ 	.word	0x000000c0
        /*04dc*/ 	.short	0x010a
        /*04de*/ 	.byte	0xff
	.zero		1


	//   ....[63]....
        /*04e0*/ 	.word	0x00002b40
        /*04e4*/ 	.word	0x00000000
        /*04e8*/ 	.word	0x00000000
        /*04ec*/ 	.short	0x0101
        /*04ee*/ 	.byte	0xff
	.zero		1


	//   ....[64]....
        /*04f0*/ 	.word	0x00002bd0
        /*04f4*/ 	.word	0x000000ff
        /*04f8*/ 	.word	0x000000d0
        /*04fc*/ 	.short	0x0106
        /*04fe*/ 	.byte	0x05
	.zero		1


	//   ....[65]....
        /*0500*/ 	.word	0x00002bf0
        /*0504*/ 	.word	0x000000ff
        /*0508*/ 	.word	0x000000d0
        /*050c*/ 	.short	0x010a
        /*050e*/ 	.byte	0x05
	.zero		1


	//   ....[66]....
        /*0510*/ 	.word	0x00002c80
        /*0514*/ 	.word	0x000000ff
        /*0518*/ 	.word	0x000000d0
        /*051c*/ 	.short	0x0106
        /*051e*/ 	.byte	0x04
	.zero		1


	//   ....[67]....
        /*0520*/ 	.word	0x00002cc0
        /*0524*/ 	.word	0x00000000
        /*0528*/ 	.word	0x000000d0
        /*052c*/ 	.short	0x010a
        /*052e*/ 	.byte	0xff
	.zero		1


	//   ....[68]....
        /*0530*/ 	.word	0x00003200
        /*0534*/ 	.word	0x00000000
        /*0538*/ 	.word	0x000000c0
        /*053c*/ 	.short	0x010a
        /*053e*/ 	.byte	0xff
	.zero		1


	//   ....[69]....
        /*0540*/ 	.word	0x00003310
        /*0544*/ 	.word	0x00000003
        /*0548*/ 	.word	0x00000000
        /*054c*/ 	.short	0x0101
        /*054e*/ 	.byte	0xff
	.zero		1


	//   ....[70]....
        /*0550*/ 	.word	0x00003320
        /*0554*/ 	.word	0x000000ff
        /*0558*/ 	.word	0x00000000
        /*055c*/ 	.short	0x010a
        /*055e*/ 	.byte	0x06
	.zero		1


	//   ....[71]....
        /*0560*/ 	.word	0x00003340
        /*0564*/ 	.word	0x000000ff
        /*0568*/ 	.word	0x00000100
        /*056c*/ 	.short	0x010a
        /*056e*/ 	.byte	0x07
	.zero		1


	//   ....[72]....
        /*0570*/ 	.word	0x00003410
        /*0574*/ 	.word	0x000000ff
        /*0578*/ 	.word	0x00000000
        /*057c*/ 	.short	0x010a
        /*057e*/ 	.byte	0x06
	.zero		1


	//   ....[73]....
        /*0580*/ 	.word	0x00003540
        /*0584*/ 	.word	0x000000ff
        /*0588*/ 	.word	0x00000000
        /*058c*/ 	.short	0x010a
        /*058e*/ 	.byte	0x1a
	.zero		1


	//   ....[74]....
        /*0590*/ 	.word	0x000037e0
        /*0594*/ 	.word	0x000000ff
        /*0598*/ 	.word	0x00000000
        /*059c*/ 	.short	0x010a
        /*059e*/ 	.byte	0x06
	.zero		1


	//   ....[75]....
        /*05a0*/ 	.word	0x00003870
        /*05a4*/ 	.word	0x000000ff
        /*05a8*/ 	.word	0x00000000
        /*05ac*/ 	.short	0x010a
        /*05ae*/ 	.byte	0x06
	.zero		1


	//   ....[76]....
        /*05b0*/ 	.word	0x00003900
        /*05b4*/ 	.word	0x000000ff
        /*05b8*/ 	.word	0x00000000
        /*05bc*/ 	.short	0x010a
        /*05be*/ 	.byte	0x06
	.zero		1


	//   ....[77]....
        /*05c0*/ 	.word	0x00003990
        /*05c4*/ 	.word	0x000000ff
        /*05c8*/ 	.word	0x00000000
        /*05cc*/ 	.short	0x010a
        /*05ce*/ 	.byte	0x07
	.zero		1


	//   ....[78]....
        /*05d0*/ 	.word	0x00003dd0
        /*05d4*/ 	.word	0x00000000
        /*05d8*/ 	.word	0x000000c0
        /*05dc*/ 	.short	0x010a
        /*05de*/ 	.byte	0xff
	.zero		1


	//   ....[79]....
        /*05e0*/ 	.word	0x00003e90
        /*05e4*/ 	.word	0x00000000
        /*05e8*/ 	.word	0x00000000
        /*05ec*/ 	.short	0x0101
        /*05ee*/ 	.byte	0xff
	.zero		1


	//   ....[80]....
        /*05f0*/ 	.word	0x000041b0
        /*05f4*/ 	.word	0x000000ff
        /*05f8*/ 	.word	0x000000b8
        /*05fc*/ 	.short	0x010a
        /*05fe*/ 	.byte	0x07
	.zero		1


	//   ....[81]....
        /*0600*/ 	.word	0x000043d0
        /*0604*/ 	.word	0x000000ff
        /*0608*/ 	.word	0x00000098
        /*060c*/ 	.short	0x010a
        /*060e*/ 	.byte	0x0f
	.zero		1


	//   ....[82]....
        /*0610*/ 	.word	0x000045d0
        /*0614*/ 	.word	0x000000ff
        /*0618*/ 	.word	0x00000080
        /*061c*/ 	.short	0x010b
        /*061e*/ 	.byte	0x0f
	.zero		1


	//   ....[83]....
        /*0620*/ 	.word	0x00004620
        /*0624*/ 	.word	0x000000ff
        /*0628*/ 	.word	0x00000000
        /*062c*/ 	.short	0x0101
        /*062e*/ 	.byte	0x10
	.zero		1


	//   ....[84]....
        /*0630*/ 	.word	0x00004660
        /*0634*/ 	.word	0x000000ff
        /*0638*/ 	.word	0x00000098
        /*063c*/ 	.short	0x010a
        /*063e*/ 	.byte	0x0d
	.zero		1


	//   ....[85]....
        /*0640*/ 	.word	0x000048a0
        /*0644*/ 	.word	0x000000ff
        /*0648*/ 	.word	0x00000080
        /*064c*/ 	.short	0x010b
        /*064e*/ 	.byte	0x0d
	.zero		1


	//   ....[86]....
        /*0650*/ 	.word	0x00004910
        /*0654*/ 	.word	0x000000ff
        /*0658*/ 	.word	0x00000000
        /*065c*/ 	.short	0x0101
        /*065e*/ 	.byte	0x0f
	.zero		1


	//   ....[87]....
        /*0660*/ 	.word	0x00004960
        /*0664*/ 	.word	0x000000ff
        /*0668*/ 	.word	0x00000000
        /*066c*/ 	.short	0x010a
        /*066e*/ 	.byte	0x04
	.zero		1


	//   ....[88]....
        /*0670*/ 	.word	0x000049f0
        /*0674*/ 	.word	0x000000ff
        /*0678*/ 	.word	0x00000000
        /*067c*/ 	.short	0x010a
        /*067e*/ 	.byte	0x04
	.zero		1


	//   ....[89]....
        /*0680*/ 	.word	0x00004a90
        /*0684*/ 	.word	0x00000000
        /*0688*/ 	.word	0x00000000
        /*068c*/ 	.short	0x010a
        /*068e*/ 	.byte	0xff
	.zero		1


	//   ....[90]....
        /*0690*/ 	.word	0x00004dd0
        /*0694*/ 	.word	0x00000000
        /*0698*/ 	.word	0x000000c0
        /*069c*/ 	.short	0x010a
        /*069e*/ 	.byte	0xff
	.zero		1


	//   ....[91]....
        /*06a0*/ 	.word	0x00004ee0
        /*06a4*/ 	.word	0x00000000
        /*06a8*/ 	.word	0x00000000
        /*06ac*/ 	.short	0x0101
        /*06ae*/ 	.byte	0xff
	.zero		1


	//   ....[92]....
        /*06b0*/ 	.word	0x00005980
        /*06b4*/ 	.word	0x00000000
        /*06b8*/ 	.word	0x00000080
        /*06bc*/ 	.short	0x010a
        /*06be*/ 	.byte	0xff
	.zero		1


	//   ....[93]....
        /*06c0*/ 	.word	0x000059f0
        /*06c4*/ 	.word	0x00000049
        /*06c8*/ 	.word	0x000000e0
        /*06cc*/ 	.short	0x010a
        /*06ce*/ 	.byte	0xff
	.zero		1


	//   ....[94]....
        /*06d0*/ 	.word	0x00005ae0
        /*06d4*/ 	.word	0x00000000
        /*06d8*/ 	.word	0x00000080
        /*06dc*/ 	.short	0x010a
        /*06de*/ 	.byte	0xff
	.zero		1


	//   ....[95]....
        /*06e0*/ 	.word	0x00005c10
        /*06e4*/ 	.word	0x00000049
        /*06e8*/ 	.word	0x000000e0
        /*06ec*/ 	.short	0x010a
        /*06ee*/ 	.byte	0xff
	.zero		1


	//   ....[96]....
        /*06f0*/ 	.word	0x00006720
        /*06f4*/ 	.word	0x00000000
        /*06f8*/ 	.word	0x00000000
        /*06fc*/ 	.short	0x0101
        /*06fe*/ 	.byte	0xff
	.zero		1


	//   ....[97]....
        /*0700*/ 	.word	0x00006730
        /*0704*/ 	.word	0x00000002
        /*0708*/ 	.word	0x00000080
        /*070c*/ 	.short	0x010a
        /*070e*/ 	.byte	0xff
	.zero		1


	//   ....[98]....
        /*0710*/ 	.word	0x00006800
        /*0714*/ 	.word	0x00000002
        /*0718*/ 	.word	0x00000080
        /*071c*/ 	.short	0x010a
        /*071e*/ 	.byte	0xff
	.zero		1


	//   ....[99]....
        /*0720*/ 	.word	0x00006b70
        /*0724*/ 	.word	0x000000ff
        /*0728*/ 	.word	0x00000000
        /*072c*/ 	.short	0x0101
        /*072e*/ 	.byte	0x05
	.zero		1


	//   ....[100]....
        /*0730*/ 	.word	0x000074a0
        /*0734*/ 	.word	0x00000000
        /*0738*/ 	.word	0x00000000
        /*073c*/ 	.short	0x0101
        /*073e*/ 	.byte	0xff
	.zero		1


	//   ....[101]....
        /*0740*/ 	.word	0x00007710
        /*0744*/ 	.word	0x000000ff
        /*0748*/ 	.word	0x00000000
        /*074c*/ 	.short	0x0101
        /*074e*/ 	.byte	0x04
	.zero		1


	//   ....[102]....
        /*0750*/ 	.word	0x00007730
        /*0754*/ 	.word	0x00000002
        /*0758*/ 	.word	0x00000130
        /*075c*/ 	.short	0x010a
        /*075e*/ 	.byte	0xff
	.zero		1


	//   ....[103]....
        /*0760*/ 	.word	0x00007790
        /*0764*/ 	.word	0x00000002
        /*0768*/ 	.word	0x00000040
        /*076c*/ 	.short	0x010a
        /*076e*/ 	.byte	0xff
	.zero		1


	//   ....[104]....
        /*0770*/ 	.word	0x000077f0
        /*0774*/ 	.word	0x00000002
        /*0778*/ 	.word	0x00000040
        /*077c*/ 	.short	0x010a
        /*077e*/ 	.byte	0xff
	.zero		1


	//   ....[105]....
        /*0780*/ 	.word	0x00007840
        /*0784*/ 	.word	0x00000002
        /*0788*/ 	.word	0x000000c0
        /*078c*/ 	.short	0x010a
        /*078e*/ 	.byte	0xff
	.zero		1


	//   ....[106]....
        /*0790*/ 	.word	0x000078a0
        /*0794*/ 	.word	0x00000000
        /*0798*/ 	.word	0x00000000
        /*079c*/ 	.short	0x010a
        /*079e*/ 	.byte	0xff
	.zero		1


	//   ....[107]....
        /*07a0*/ 	.word	0x00007900
        /*07a4*/ 	.word	0x00000000
        /*07a8*/ 	.word	0x00000000
        /*07ac*/ 	.short	0x010a
        /*07ae*/ 	.byte	0xff
	.zero		1


	//   ....[108]....
        /*07b0*/ 	.word	0x00007960
        /*07b4*/ 	.word	0x00000000
        /*07b8*/ 	.word	0x00000000
        /*07bc*/ 	.short	0x010a
        /*07be*/ 	.byte	0xff
	.zero		1


	//   ....[109]....
        /*07c0*/ 	.word	0x000079c0
        /*07c4*/ 	.word	0x00000000
        /*07c8*/ 	.word	0x00000000
        /*07cc*/ 	.short	0x010a
        /*07ce*/ 	.byte	0xff
	.zero		1


	//   ....[110]....
        /*07d0*/ 	.word	0x00007a20
        /*07d4*/ 	.word	0x00000000
        /*07d8*/ 	.word	0x00000000
        /*07dc*/ 	.short	0x010a
        /*07de*/ 	.byte	0xff
	.zero		1


	//   ....[111]....
        /*07e0*/ 	.word	0x00007a80
        /*07e4*/ 	.word	0x00000000
        /*07e8*/ 	.word	0x00000000
        /*07ec*/ 	.short	0x010a
        /*07ee*/ 	.byte	0xff
	.zero		1


	//   ....[112]....
        /*07f0*/ 	.word	0x00007ae0
        /*07f4*/ 	.word	0x00000000
        /*07f8*/ 	.word	0x00000000
        /*07fc*/ 	.short	0x010a
        /*07fe*/ 	.byte	0xff
	.zero		1


	//   ....[113]....
        /*0800*/ 	.word	0x00007b30
        /*0804*/ 	.word	0x00000000
        /*0808*/ 	.word	0x00000120
        /*080c*/ 	.short	0x010a
        /*080e*/ 	.byte	0xff
	.zero		1


	//   ....[114]....
        /*0810*/ 	.word	0x00007b90
        /*0814*/ 	.word	0x00000000
        /*0818*/ 	.word	0x000000d0
        /*081c*/ 	.short	0x010a
        /*081e*/ 	.byte	0xff
	.zero		1


	//   ....[115]....
        /*0820*/ 	.word	0x00007be0
        /*0824*/ 	.word	0x00000000
        /*0828*/ 	.word	0x000000c0
        /*082c*/ 	.short	0x010a
        /*082e*/ 	.byte	0xff
	.zero		1


	//   ....[116]....
        /*0830*/ 	.word	0x00007c40
        /*0834*/ 	.word	0x00000000
        /*0838*/ 	.word	0x000000d0
        /*083c*/ 	.short	0x010a
        /*083e*/ 	.byte	0xff
	.zero		1


	//   ....[117]....
        /*0840*/ 	.word	0x00007c90
        /*0844*/ 	.word	0x00000000
        /*0848*/ 	.word	0x000000c0
        /*084c*/ 	.short	0x010a
        /*084e*/ 	.byte	0xff
	.zero		1


	//   ....[118]....
        /*0850*/ 	.word	0x00007cf0
        /*0854*/ 	.word	0x00000002
        /*0858*/ 	.word	0x00000100
        /*085c*/ 	.short	0x010a
        /*085e*/ 	.byte	0xff
	.zero		1


	//   ....[119]....
        /*0860*/ 	.word	0x00007d50
        /*0864*/ 	.word	0x00000000
        /*0868*/ 	.word	0x00000000
        /*086c*/ 	.short	0x010a
        /*086e*/ 	.byte	0xff
	.zero		1


	//   ....[120]....
        /*0870*/ 	.word	0x00007db0
        /*0874*/ 	.word	0x00000000
        /*0878*/ 	.word	0x00000000
        /*087c*/ 	.short	0x010a
        /*087e*/ 	.byte	0xff
	.zero		1


	//   ....[121]....
        /*0880*/ 	.word	0x00007e10
        /*0884*/ 	.word	0x00000000
        /*0888*/ 	.word	0x00000000
        /*088c*/ 	.short	0x010a
        /*088e*/ 	.byte	0xff
	.zero		1


	//   ....[122]....
        /*0890*/ 	.word	0x00007e70
        /*0894*/ 	.word	0x00000000
        /*0898*/ 	.word	0x00000000
        /*089c*/ 	.short	0x010a
        /*089e*/ 	.byte	0xff
	.zero		1


	//   ....[123]....
        /*08a0*/ 	.word	0x00007ed0
        /*08a4*/ 	.word	0x00000000
        /*08a8*/ 	.word	0x00000000
        /*08ac*/ 	.short	0x010a
        /*08ae*/ 	.byte	0xff
	.zero		1


	//   ....[124]....
        /*08b0*/ 	.word	0x00007f20
        /*08b4*/ 	.word	0x00000000
        /*08b8*/ 	.word	0x000000c0
        /*08bc*/ 	.short	0x010a
        /*08be*/ 	.byte	0xff
	.zero		1


	//   ....[125]....
        /*08c0*/ 	.word	0x00007f80
        /*08c4*/ 	.word	0x00000000
        /*08c8*/ 	.word	0x000000b8
        /*08cc*/ 	.short	0x010a
        /*08ce*/ 	.byte	0xff
	.zero		1


	//   ....[126]....
        /*08d0*/ 	.word	0x00007fe0
        /*08d4*/ 	.word	0x00000000
        /*08d8*/ 	.word	0x00000098
        /*08dc*/ 	.short	0x010a
        /*08de*/ 	.byte	0xff
	.zero		1


	//   ....[127]....
        /*08e0*/ 	.word	0x00008040
        /*08e4*/ 	.word	0x00000000
        /*08e8*/ 	.word	0x00000098
        /*08ec*/ 	.short	0x010a
        /*08ee*/ 	.byte	0xff
	.zero		1


	//   ....[128]....
        /*08f0*/ 	.word	0x000080a0
        /*08f4*/ 	.word	0x00000000
        /*08f8*/ 	.word	0x00000000
        /*08fc*/ 	.short	0x010a
        /*08fe*/ 	.byte	0xff
	.zero		1


	//   ....[129]....
        /*0900*/ 	.word	0x00008100
        /*0904*/ 	.word	0x00000000
        /*0908*/ 	.word	0x00000000
        /*090c*/ 	.short	0x010a
        /*090e*/ 	.byte	0xff
	.zero		1


	//   ....[130]....
        /*0910*/ 	.word	0x00008150
        /*0914*/ 	.word	0x00000000
        /*0918*/ 	.word	0x000000c0
        /*091c*/ 	.short	0x010a
        /*091e*/ 	.byte	0xff
	.zero		1


	//   ....[131]....
        /*0920*/ 	.word	0x000081a0
        /*0924*/ 	.word	0x00000000
        /*0928*/ 	.word	0x00000080
        /*092c*/ 	.short	0x010a
        /*092e*/ 	.byte	0xff
	.zero		1


	//   ....[132]....
        /*0930*/ 	.word	0x000081f0
        /*0934*/ 	.word	0x00000049
        /*0938*/ 	.word	0x000000e0
        /*093c*/ 	.short	0x010a
        /*093e*/ 	.byte	0xff
	.zero		1


	//   ....[133]....
        /*0940*/ 	.word	0x00008240
        /*0944*/ 	.word	0x00000002
        /*0948*/ 	.word	0x00000080
        /*094c*/ 	.short	0x010a
        /*094e*/ 	.byte	0xff
	.zero		1


	//----- nvinfo : EIATTR_NUM_MBARRIERS
	.align		4
.L_47:
        /*0950*/ 	.byte	0x03, 0x38
        /*0952*/ 	.short	0x0028


	//----- nvinfo : EIATTR_EXIT_INSTR_OFFSETS
	.align		4
        /*0954*/ 	.byte	0x04, 0x1c
        /*0956*/ 	.short	(.L_49 - .L_48)


	//   ....[0]....
.L_48:
        /*0958*/ 	.word	0x000027a0


	//   ....[1]....
        /*095c*/ 	.word	0x00002c90


	//   ....[2]....
        /*0960*/ 	.word	0x00002cf0


	//   ....[3]....
        /*0964*/ 	.word	0x00003bf0


	//   ....[4]....
        /*0968*/ 	.word	0x00004ac0


	//   ....[5]....
        /*096c*/ 	.word	0x00004b00


	//   ....[6]....
        /*0970*/ 	.word	0x00007600


	//   ....[7]....
        /*0974*/ 	.word	0x00007680


	//   ....[8]....
        /*0978*/ 	.word	0x000076b0


	//   ....[9]....
        /*097c*/ 	.word	0x00007720


	//----- nvinfo : EIATTR_MAX_THREADS
	.align		4
.L_49:
        /*0980*/ 	.byte	0x04, 0x05
        /*0982*/ 	.short	(.L_51 - .L_50)
.L_50:
        /*0984*/ 	.word	0x00000100
        /*0988*/ 	.word	0x00000001
        /*098c*/ 	.word	0x00000001


	//----- nvinfo : EIATTR_CRS_STACK_SIZE
	.align		4
.L_51:
        /*0990*/ 	.byte	0x04, 0x1e
        /*0992*/ 	.short	(.L_53 - .L_52)
.L_52:
        /*0994*/ 	.word	0x00000000


	//----- nvinfo : EIATTR_CBANK_PARAM_SIZE
	.align		4
.L_53:
        /*0998*/ 	.byte	0x03, 0x19
        /*099a*/ 	.short	0x0800


	//----- nvinfo : EIATTR_PARAM_CBANK
	.align		4
        /*099c*/ 	.byte	0x04, 0x0a
        /*099e*/ 	.short	(.L_55 - .L_54)
	.align		4
.L_54:
        /*09a0*/ 	.word	index@(.nv.constant0._ZN7cutlass13device_kernelINS_4gemm6kernel13GemmUniversalIN4cute5tupleIJiiiiEEENS1_10collective13CollectiveMmaINS1_35MainloopSm100TmaUmmaWarpSpecializedILi8ELi2ELi4ENS5_IJNS4_1CILi1EEESB_SB_EEEEENS5_IJNSA_ILi128EEENSA_ILi64EEESF_EEENS_10bfloat16_tENS5_IJlSB_lEEESH_SI_NS4_8TiledMMAINS4_8MMA_AtomIJNS4_20SM100_MMA_F16BF16_SSISH_SH_fLi128ELi64ELNS4_4UMMA5MajorE0ELSN_0ELNSM_7ScaleInE0ELSO_0EEEEEENS4_6LayoutISC_NS5_IJNSA_ILi0EEESS_SS_EEEEENS5_IJNS4_10UnderscoreESV_SV_EEEEENS4_13SM90_TMA_LOADENS4_14ComposedLayoutINS4_7SwizzleILi3ELi4ELi3EEENS4_18smem_ptr_flag_bitsILi16EEENSR_INS5_IJNSA_ILi8EEESF_EEENS5_IJSF_SB_EEEEEEEvNS4_8identityESY_S18_vS19_EENS_8epilogue10collective18CollectiveEpilogueINS1B_23Sm100TmaWarpSpecializedILi3ELi2ELi32ELb1ELb0EEEJSG_NS5_IJNSR_ISE_SB_EENSR_INSA_ILi32EEESB_EEEEESH_SI_SH_SI_NS1B_6fusion15FusionCallbacksIS1F_NS1K_17LinearCombinationISH_fSH_fLNS_15FloatRoundStyleE2EEESG_S1J_JEEENS4_5SM1004TMEM4LOAD26SM100_TMEM_LOAD_32dp32b32xESY_NSZ_INS10_ILi2ELi4ELi3EEES13_NSR_INS5_IJS14_S1H_EEENS5_IJS1H_SB_EEEEEEENS4_39AutoVectorizingCopyWithAssumedAlignmentILi128EEENS4_14SM90_TMA_STOREES1Y_S20_S20_EEEvvEEEEvNT_6ParamsE)
        /*09a4*/ 	.short	0x0380
        /*09a6*/ 	.short	0x0800


	//----- nvinfo : EIATTR_SW_WAR
	.align		4
.L_55:
        /*09a8*/ 	.byte	0x04, 0x36
        /*09aa*/ 	.short	(.L_57 - .L_56)
.L_56:
        /*09ac*/ 	.word	0x00000008
.L_57:


//--------------------- .nv.callgraph             --------------------------
	.section	.nv.callgraph,"",@"SHT_CUDA_CALLGRAPH"
	.align	4
	.sectionentsize	8
	.align		4
        /*0000*/ 	.word	0x00000000
	.align		4
        /*0004*/ 	.word	0xffffffff
	.align		4
        /*0008*/ 	.word	index@(_ZN7cutlass13device_kernelINS_4gemm6kernel13GemmUniversalIN4cute5tupleIJiiiiEEENS1_10collective13CollectiveMmaINS1_35MainloopSm100TmaUmmaWarpSpecializedILi8ELi2ELi4ENS5_IJNS4_1CILi1EEESB_SB_EEEEENS5_IJNSA_ILi128EEENSA_ILi64EEESF_EEENS_10bfloat16_tENS5_IJlSB_lEEESH_SI_NS4_8TiledMMAINS4_8MMA_AtomIJNS4_20SM100_MMA_F16BF16_SSISH_SH_fLi128ELi64ELNS4_4UMMA5MajorE0ELSN_0ELNSM_7ScaleInE0ELSO_0EEEEEENS4_6LayoutISC_NS5_IJNSA_ILi0EEESS_SS_EEEEENS5_IJNS4_10UnderscoreESV_SV_EEEEENS4_13SM90_TMA_LOADENS4_14ComposedLayoutINS4_7SwizzleILi3ELi4ELi3EEENS4_18smem_ptr_flag_bitsILi16EEENSR_INS5_IJNSA_ILi8EEESF_EEENS5_IJSF_SB_EEEEEEEvNS4_8identityESY_S18_vS19_EENS_8epilogue10collective18CollectiveEpilogueINS1B_23Sm100TmaWarpSpecializedILi3ELi2ELi32ELb1ELb0EEEJSG_NS5_IJNSR_ISE_SB_EENSR_INSA_ILi32EEESB_EEEEESH_SI_SH_SI_NS1B_6fusion15FusionCallbacksIS1F_NS1K_17LinearCombinationISH_fSH_fLNS_15FloatRoundStyleE2EEESG_S1J_JEEENS4_5SM1004TMEM4LOAD26SM100_TMEM_LOAD_32dp32b32xESY_NSZ_INS10_ILi2ELi4ELi3EEES13_NSR_INS5_IJS14_S1H_EEENS5_IJS1H_SB_EEEEEEENS4_39AutoVectorizingCopyWithAssumedAlignmentILi128EEENS4_14SM90_TMA_STOREES1Y_S20_S20_EEEvvEEEEvNT_6ParamsE)
	.align		4
        /*000c*/ 	.word	index@(__assertfail)
	.align		4
        /*0010*/ 	.word	0x00000000
	.align		4
        /*0014*/ 	.word	0xfffffffe
	.align		4
        /*0018*/ 	.word	0x00000000
	.align		4
        /*001c*/ 	.word	0xfffffffd
	.align		4
        /*0020*/ 	.word	0x00000000
	.align		4
        /*0024*/ 	.word	0xfffffffc


//--------------------- .nv.constant4             --------------------------
	.section	.nv.constant4,"a",@progbits
	.align	8
	.align		8
.nv.constant4:
        /*0000*/ 	.dword	__assertfail
	.align		8
        /*0008*/ 	.dword	__unnamed_1
	.align		8
        /*0010*/ 	.dword	__unnamed_2
	.align		8
        /*0018*/ 	.dword	_ZN39_INTERNAL_aa637556_4_k_cu_ec399512_29544cuda3std3__45__cpo5beginE
	.align		8
        /*0020*/ 	.dword	_ZN39_INTERNAL_aa637556_4_k_cu_ec399512_29544cuda3std3__45__cpo3endE
	.align		8
        /*0028*/ 	.dword	_ZN39_INTERNAL_aa637556_4_k_cu_ec399512_29544cuda3std3__45__cpo6cbeginE
	.align		8
        /*0030*/ 	.dword	_ZN39_INTERNAL_aa637556_4_k_cu_ec399512_29544cuda3std3__45__cpo4cendE
	.align		8
        /*0038*/ 	.dword	_ZN39_INTERNAL_aa637556_4_k_cu_ec399512_29544cuda3std3__441_GLOBAL__N__aa637556_4_k_cu_ec399512_29546ignoreE
	.align		8
        /*0040*/ 	.dword	_ZN39_INTERNAL_aa637556_4_k_cu_ec399512_29544cuda3std3__419piecewise_constructE
	.align		8
        /*0048*/ 	.dword	_ZN39_INTERNAL_aa637556_4_k_cu_ec399512_29544cuda3std3__48in_placeE
	.align		8
        /*0050*/ 	.dword	_ZN39_INTERNAL_aa637556_4_k_cu_ec399512_29544cuda3std6ranges3__45__cpo4swapE
	.align		8
        /*0058*/ 	.dword	_ZN39_INTERNAL_aa637556_4_k_cu_ec399512_29544cuda3std6ranges3__45__cpo9iter_moveE
	.align		8
        /*0060*/ 	.dword	_ZN39_INTERNAL_aa637556_4_k_cu_ec399512_29544cute7productE
	.align		8
        /*0068*/ 	.dword	_ZN39_INTERNAL_aa637556_4_k_cu_ec399512_29544cute1_E
	.align		8
        /*0070*/ 	.dword	$str$25
	.align		8
        /*0078*/ 	.dword	$str$26
	.align		8
        /*0080*/ 	.dword	$str$27
	.align		8
        /*0088*/ 	.dword	$str$28


//--------------------- .text._ZN7cutlass13device_kernelINS_4gemm6kernel13GemmUniversalIN4cute5tupleIJiiiiEEENS1_10collective13CollectiveMmaINS1_35MainloopSm100TmaUmmaWarpSpecializedILi8ELi2ELi4ENS5_IJNS4_1CILi1EEESB_SB_EEEEENS5_IJNSA_ILi128EEENSA_ILi64EEESF_EEENS_10bfloat16_tENS5_IJlSB_lEEESH_SI_NS4_8TiledMMAINS4_8MMA_AtomIJNS4_20SM100_MMA_F16BF16_SSISH_SH_fLi128ELi64ELNS4_4UMMA5MajorE0ELSN_0ELNSM_7ScaleInE0ELSO_0EEEEEENS4_6LayoutISC_NS5_IJNSA_ILi0EEESS_SS_EEEEENS5_IJNS4_10UnderscoreESV_SV_EEEEENS4_13SM90_TMA_LOADENS4_14ComposedLayoutINS4_7SwizzleILi3ELi4ELi3EEENS4_18smem_ptr_flag_bitsILi16EEENSR_INS5_IJNSA_ILi8EEESF_EEENS5_IJSF_SB_EEEEEEEvNS4_8identityESY_S18_vS19_EENS_8epilogue10collective18CollectiveEpilogueINS1B_23Sm100TmaWarpSpecializedILi3ELi2ELi32ELb1ELb0EEEJSG_NS5_IJNSR_ISE_SB_EENSR_INSA_ILi32EEESB_EEEEESH_SI_SH_SI_NS1B_6fusion15FusionCallbacksIS1F_NS1K_17LinearCombinationISH_fSH_fLNS_15FloatRoundStyleE2EEESG_S1J_JEEENS4_5SM1004TMEM4LOAD26SM100_TMEM_LOAD_32dp32b32xESY_NSZ_INS10_ILi2ELi4ELi3EEES13_NSR_INS5_IJS14_S1H_EEENS5_IJS1H_SB_EEEEEEENS4_39AutoVectorizingCopyWithAssumedAlignmentILi128EEENS4_14SM90_TMA_STOREES1Y_S20_S20_EEEvvEEEEvNT_6ParamsE --------------------------
	.section	.text._ZN7cutlass13device_kernelINS_4gemm6kernel13GemmUniversalIN4cute5tupleIJiiiiEEENS1_10collective13CollectiveMmaINS1_35MainloopSm100TmaUmmaWarpSpecializedILi8ELi2ELi4ENS5_IJNS4_1CILi1EEESB_SB_EEEEENS5_IJNSA_ILi128EEENSA_ILi64EEESF_EEENS_10bfloat16_tENS5_IJlSB_lEEESH_SI_NS4_8TiledMMAINS4_8MMA_AtomIJNS4_20SM100_MMA_F16BF16_SSISH_SH_fLi128ELi64ELNS4_4UMMA5MajorE0ELSN_0ELNSM_7ScaleInE0ELSO_0EEEEEENS4_6LayoutISC_NS5_IJNSA_ILi0EEESS_SS_EEEEENS5_IJNS4_10UnderscoreESV_SV_EEEEENS4_13SM90_TMA_LOADENS4_14ComposedLayoutINS4_7SwizzleILi3ELi4ELi3EEENS4_18smem_ptr_flag_bitsILi16EEENSR_INS5_IJNSA_ILi8EEESF_EEENS5_IJSF_SB_EEEEEEEvNS4_8identityESY_S18_vS19_EENS_8epilogue10collective18CollectiveEpilogueINS1B_23Sm100TmaWarpSpecializedILi3ELi2ELi32ELb1ELb0EEEJSG_NS5_IJNSR_ISE_SB_EENSR_INSA_ILi32EEESB_EEEEESH_SI_SH_SI_NS1B_6fusion15FusionCallbacksIS1F_NS1K_17LinearCombinationISH_fSH_fLNS_15FloatRoundStyleE2EEESG_S1J_JEEENS4_5SM1004TMEM4LOAD26SM100_TMEM_LOAD_32dp32b32xESY_NSZ_INS10_ILi2ELi4ELi3EEES13_NSR_INS5_IJS14_S1H_EEENS5_IJS1H_SB_EEEEEEENS4_39AutoVectorizingCopyWithAssumedAlignmentILi128EEENS4_14SM90_TMA_STOREES1Y_S20_S20_EEEvvEEEEvNT_6ParamsE,"ax",@progbits
	.align	128
.text._ZN7cutlass13device_kernelINS_4gemm6kernel13GemmUniversalIN4cute5tupleIJiiiiEEENS1_10collective13CollectiveMmaINS1_35MainloopSm100TmaUmmaWarpSpecializedILi8ELi2ELi4ENS5_IJNS4_1CILi1EEESB_SB_EEEEENS5_IJNSA_ILi128EEENSA_ILi64EEESF_EEENS_10bfloat16_tENS5_IJlSB_lEEESH_SI_NS4_8TiledMMAINS4_8MMA_AtomIJNS4_20SM100_MMA_F16BF16_SSISH_SH_fLi128ELi64ELNS4_4UMMA5MajorE0ELSN_0ELNSM_7ScaleInE0ELSO_0EEEEEENS4_6LayoutISC_NS5_IJNSA_ILi0EEESS_SS_EEEEENS5_IJNS4_10UnderscoreESV_SV_EEEEENS4_13SM90_TMA_LOADENS4_14ComposedLayoutINS4_7SwizzleILi3ELi4ELi3EEENS4_18smem_ptr_flag_bitsILi16EEENSR_INS5_IJNSA_ILi8EEESF_EEENS5_IJSF_SB_EEEEEEEvNS4_8identityESY_S18_vS19_EENS_8epilogue10collective18CollectiveEpilogueINS1B_23Sm100TmaWarpSpecializedILi3ELi2ELi32ELb1ELb0EEEJSG_NS5_IJNSR_ISE_SB_EENSR_INSA_ILi32EEESB_EEEEESH_SI_SH_SI_NS1B_6fusion15FusionCallbacksIS1F_NS1K_17LinearCombinationISH_fSH_fLNS_15FloatRoundStyleE2EEESG_S1J_JEEENS4_5SM1004TMEM4LOAD26SM100_TMEM_LOAD_32dp32b32xESY_NSZ_INS10_ILi2ELi4ELi3EEES13_NSR_INS5_IJS14_S1H_EEENS5_IJS1H_SB_EEEEEEENS4_39AutoVectorizingCopyWithAssumedAlignmentILi128EEENS4_14SM90_TMA_STOREES1Y_S20_S20_EEEvvEEEEvNT_6ParamsE:
        .type           _ZN7cutlass13device_kernelINS_4gemm6kernel13GemmUniversalIN4cute5tupleIJiiiiEEENS1_10collective13CollectiveMmaINS1_35MainloopSm100TmaUmmaWarpSpecializedILi8ELi2ELi4ENS5_IJNS4_1CILi1EEESB_SB_EEEEENS5_IJNSA_ILi128EEENSA_ILi64EEESF_EEENS_10bfloat16_tENS5_IJlSB_lEEESH_SI_NS4_8TiledMMAINS4_8MMA_AtomIJNS4_20SM100_MMA_F16BF16_SSISH_SH_fLi128ELi64ELNS4_4UMMA5MajorE0ELSN_0ELNSM_7ScaleInE0ELSO_0EEEEEENS4_6LayoutISC_NS5_IJNSA_ILi0EEESS_SS_EEEEENS5_IJNS4_10UnderscoreESV_SV_EEEEENS4_13SM90_TMA_LOADENS4_14ComposedLayoutINS4_7SwizzleILi3ELi4ELi3EEENS4_18smem_ptr_flag_bitsILi16EEENSR_INS5_IJNSA_ILi8EEESF_EEENS5_IJSF_SB_EEEEEEEvNS4_8identityESY_S18_vS19_EENS_8epilogue10collective18CollectiveEpilogueINS1B_23Sm100TmaWarpSpecializedILi3ELi2ELi32ELb1ELb0EEEJSG_NS5_IJNSR_ISE_SB_EENSR_INSA_ILi32EEESB_EEEEESH_SI_SH_SI_NS1B_6fusion15FusionCallbacksIS1F_NS1K_17LinearCombinationISH_fSH_fLNS_15FloatRoundStyleE2EEESG_S1J_JEEENS4_5SM1004TMEM4LOAD26SM100_TMEM_LOAD_32dp32b32xESY_NSZ_INS10_ILi2ELi4ELi3EEES13_NSR_INS5_IJS14_S1H_EEENS5_IJS1H_SB_EEEEEEENS4_39AutoVectorizingCopyWithAssumedAlignmentILi128EEENS4_14SM90_TMA_STOREES1Y_S20_S20_EEEvvEEEEvNT_6ParamsE,@function
        .size           _ZN7cutlass13device_kernelINS_4gemm6kernel13GemmUniversalIN4cute5tupleIJiiiiEEENS1_10collective13CollectiveMmaINS1_35MainloopSm100TmaUmmaWarpSpecializedILi8ELi2ELi4ENS5_IJNS4_1CILi1EEESB_SB_EEEEENS5_IJNSA_ILi128EEENSA_ILi64EEESF_EEENS_10bfloat16_tENS5_IJlSB_lEEESH_SI_NS4_8TiledMMAINS4_8MMA_AtomIJNS4_20SM100_MMA_F16BF16_SSISH_SH_fLi128ELi64ELNS4_4UMMA5MajorE0ELSN_0ELNSM_7ScaleInE0ELSO_0EEEEEENS4_6LayoutISC_NS5_IJNSA_ILi0EEESS_SS_EEEEENS5_IJNS4_10UnderscoreESV_SV_EEEEENS4_13SM90_TMA_LOADENS4_14ComposedLayoutINS4_7SwizzleILi3ELi4ELi3EEENS4_18smem_ptr_flag_bitsILi16EEENSR_INS5_IJNSA_ILi8EEESF_EEENS5_IJSF_SB_EEEEEEEvNS4_8identityESY_S18_vS19_EENS_8epilogue10collective18CollectiveEpilogueINS1B_23Sm100TmaWarpSpecializedILi3ELi2ELi32ELb1ELb0EEEJSG_NS5_IJNSR_ISE_SB_EENSR_INSA_ILi32EEESB_EEEEESH_SI_SH_SI_NS1B_6fusion15FusionCallbacksIS1F_NS1K_17LinearCombinationISH_fSH_fLNS_15FloatRoundStyleE2EEESG_S1J_JEEENS4_5SM1004TMEM4LOAD26SM100_TMEM_LOAD_32dp32b32xESY_NSZ_INS10_ILi2ELi4ELi3EEES13_NSR_INS5_IJS14_S1H_EEENS5_IJS1H_SB_EEEEEEENS4_39AutoVectorizingCopyWithAssumedAlignmentILi128EEENS4_14SM90_TMA_STOREES1Y_S20_S20_EEEvvEEEEvNT_6ParamsE,(.L_x_166 - _ZN7cutlass13device_kernelINS_4gemm6kernel13GemmUniversalIN4cute5tupleIJiiiiEEENS1_10collective13CollectiveMmaINS1_35MainloopSm100TmaUmmaWarpSpecializedILi8ELi2ELi4ENS5_IJNS4_1CILi1EEESB_SB_EEEEENS5_IJNSA_ILi128EEENSA_ILi64EEESF_EEENS_10bfloat16_tENS5_IJlSB_lEEESH_SI_NS4_8TiledMMAINS4_8MMA_AtomIJNS4_20SM100_MMA_F16BF16_SSISH_SH_fLi128ELi64ELNS4_4UMMA5MajorE0ELSN_0ELNSM_7ScaleInE0ELSO_0EEEEEENS4_6LayoutISC_NS5_IJNSA_ILi0EEESS_SS_EEEEENS5_IJNS4_10UnderscoreESV_SV_EEEEENS4_13SM90_TMA_LOADENS4_14ComposedLayoutINS4_7SwizzleILi3ELi4ELi3EEENS4_18smem_ptr_flag_bitsILi16EEENSR_INS5_IJNSA_ILi8EEESF_EEENS5_IJSF_SB_EEEEEEEvNS4_8identityESY_S18_vS19_EENS_8epilogue10collective18CollectiveEpilogueINS1B_23Sm100TmaWarpSpecializedILi3ELi2ELi32ELb1ELb0EEEJSG_NS5_IJNSR_ISE_SB_EENSR_INSA_ILi32EEESB_EEEEESH_SI_SH_SI_NS1B_6fusion15FusionCallbacksIS1F_NS1K_17LinearCombinationISH_fSH_fLNS_15FloatRoundStyleE2EEESG_S1J_JEEENS4_5SM1004TMEM4LOAD26SM100_TMEM_LOAD_32dp32b32xESY_NSZ_INS10_ILi2ELi4ELi3EEES13_NSR_INS5_IJS14_S1H_EEENS5_IJS1H_SB_EEEEEEENS4_39AutoVectorizingCopyWithAssumedAlignmentILi128EEENS4_14SM90_TMA_STOREES1Y_S20_S20_EEEvvEEEEvNT_6ParamsE)
        .other          _ZN7cutlass13device_kernelINS_4gemm6kernel13GemmUniversalIN4cute5tupleIJiiiiEEENS1_10collective13CollectiveMmaINS1_35MainloopSm100TmaUmmaWarpSpecializedILi8ELi2ELi4ENS5_IJNS4_1CILi1EEESB_SB_EEEEENS5_IJNSA_ILi128EEENSA_ILi64EEESF_EEENS_10bfloat16_tENS5_IJlSB_lEEESH_SI_NS4_8TiledMMAINS4_8MMA_AtomIJNS4_20SM100_MMA_F16BF16_SSISH_SH_fLi128ELi64ELNS4_4UMMA5MajorE0ELSN_0ELNSM_7ScaleInE0ELSO_0EEEEEENS4_6LayoutISC_NS5_IJNSA_ILi0EEESS_SS_EEEEENS5_IJNS4_10UnderscoreESV_SV_EEEEENS4_13SM90_TMA_LOADENS4_14ComposedLayoutINS4_7SwizzleILi3ELi4ELi3EEENS4_18smem_ptr_flag_bitsILi16EEENSR_INS5_IJNSA_ILi8EEESF_EEENS5_IJSF_SB_EEEEEEEvNS4_8identityESY_S18_vS19_EENS_8epilogue10collective18CollectiveEpilogueINS1B_23Sm100TmaWarpSpecializedILi3ELi2ELi32ELb1ELb0EEEJSG_NS5_IJNSR_ISE_SB_EENSR_INSA_ILi32EEESB_EEEEESH_SI_SH_SI_NS1B_6fusion15FusionCallbacksIS1F_NS1K_17LinearCombinationISH_fSH_fLNS_15FloatRoundStyleE2EEESG_S1J_JEEENS4_5SM1004TMEM4LOAD26SM100_TMEM_LOAD_32dp32b32xESY_NSZ_INS10_ILi2ELi4ELi3EEES13_NSR_INS5_IJS14_S1H_EEENS5_IJS1H_SB_EEEEEEENS4_39AutoVectorizingCopyWithAssumedAlignmentILi128EEENS4_14SM90_TMA_STOREES1Y_S20_S20_EEEvvEEEEvNT_6ParamsE,@"STO_CUDA_ENTRY STV_DEFAULT"
_ZN7cutlass13device_kernelINS_4gemm6kernel13GemmUniversalIN4cute5tupleIJiiiiEEENS1_10collective13CollectiveMmaINS1_35MainloopSm100TmaUmmaWarpSpecializedILi8ELi2ELi4ENS5_IJNS4_1CILi1EEESB_SB_EEEEENS5_IJNSA_ILi128EEENSA_ILi64EEESF_EEENS_10bfloat16_tENS5_IJlSB_lEEESH_SI_NS4_8TiledMMAINS4_8MMA_AtomIJNS4_20SM100_MMA_F16BF16_SSISH_SH_fLi128ELi64ELNS4_4UMMA5MajorE0ELSN_0ELNSM_7ScaleInE0ELSO_0EEEEEENS4_6LayoutISC_NS5_IJNSA_ILi0EEESS_SS_EEEEENS5_IJNS4_10UnderscoreESV_SV_EEEEENS4_13SM90_TMA_LOADENS4_14ComposedLayoutINS4_7SwizzleILi3ELi4ELi3EEENS4_18smem_ptr_flag_bitsILi16EEENSR_INS5_IJNSA_ILi8EEESF_EEENS5_IJSF_SB_EEEEEEEvNS4_8identityESY_S18_vS19_EENS_8epilogue10collective18CollectiveEpilogueINS1B_23Sm100TmaWarpSpecializedILi3ELi2ELi32ELb1ELb0EEEJSG_NS5_IJNSR_ISE_SB_EENSR_INSA_ILi32EEESB_EEEEESH_SI_SH_SI_NS1B_6fusion15FusionCallbacksIS1F_NS1K_17LinearCombinationISH_fSH_fLNS_15FloatRoundStyleE2EEESG_S1J_JEEENS4_5SM1004TMEM4LOAD26SM100_TMEM_LOAD_32dp32b32xESY_NSZ_INS10_ILi2ELi4ELi3EEES13_NSR_INS5_IJS14_S1H_EEENS5_IJS1H_SB_EEEEEEENS4_39AutoVectorizingCopyWithAssumedAlignmentILi128EEENS4_14SM90_TMA_STOREES1Y_S20_S20_EEEvvEEEEvNT_6ParamsE:
[----:B------:R-:W1:Y:S01]  /*0000*/  LDC R1, c[0x0][0x37c] ;  /* 0x0000df00ff017b82 */ /* 0x000e620000000800 */
[----:B------:R-:W2:Y:S01]  /*0010*/  S2R R93, SR_TID.X ;  /* 0x00000000005d7919 */ /* 0x000ea20000002100 */
[----:B------:R-:W3:Y:S01]  /*0020*/  LDCU.64 UR4, c[0x0][0x890] ;  /* 0x00011200ff0477ac */ /* 0x000ee20008000a00 */
[----:B------:R-:W-:Y:S02]  /*0030*/  PRMT R88, RZ, 0x7610, R88 ;  /* 0x00007610ff587816 */ /* 0x000fe40000000058 */
[----:B------:R-:W-:Y:S01]  /*0040*/  ELECT P5, URZ, PT ;  /* 0x0000000000ff782f */ /* 0x000fe200038a0000 */
[----:B------:R-:W4:Y:S01]  /*0050*/  LDCU.64 UR46, c[0x0][0x358] ;  /* 0x00006b00ff2e77ac */ /* 0x000f220008000a00 */
[----:B---3--:R-:W-:-:S04]  /*0060*/  UISETP.NE.U32.AND UP0, UPT, UR4, URZ, UPT ;  /* 0x000000ff0400728c */ /* 0x008fc8000bf05070 */
[----:B------:R-:W-:Y:S01]  /*0070*/  UISETP.NE.AND.EX UP0, UPT, UR5, URZ, UPT, UP0 ;  /* 0x000000ff0500728c */ /* 0x000fe2000bf05300 */
[----:B--2---:R-:W-:-:S05]  /*0080*/  SHF.R.U32.HI R92, RZ, 0x5, R93 ;  /* 0x00000005ff5c7819 */ /* 0x004fca000001165d */
[----:B------:R-:W2:Y:S02]  /*0090*/  SHFL.IDX PT, R0, R92, RZ, 0x1f ;  /* 0x00001fff5c007589 */ /* 0x000ea400000e0000 */
[----:B--2---:R-:W-:Y:S01]  /*00a0*/  R2UR UR8, R0 ;  /* 0x00000000000872ca */ /* 0x004fe200000e0000 */
[----:B-1--4-:R-:W-:-:S14]  /*00b0*/  BRA.U UP0, `(.L_x_0) ;  /* 0x00000001002c7547 */ /* 0x012fdc000b800000 */
[----:B------:R-:W1:Y:S02]  /*00c0*/  LDCU.64 UR6, c[0x0][0x888] ;  /* 0x00011100ff0677ac */ /* 0x000e640008000a00 */
[----:B-1----:R-:W-:-:S04]  /*00d0*/  UISETP.NE.U32.AND UP0, UPT, UR6, URZ, UPT ;  /* 0x000000ff0600728c */ /* 0x002fc8000bf05070 */
[----:B------:R-:W-:-:S09]  /*00e0*/  UISETP.NE.AND.EX UP0, UPT, UR7, URZ, UPT, UP0 ;  /* 0x000000ff0700728c */ /* 0x000fd2000bf05300 */
[----:B------:R-:W-:Y:S05]  /*00f0*/  BRA.U !UP0, `(.L_x_1) ;  /* 0x0000000108107547 */ /* 0x000fea000b800000 */
[----:B------:R-:W1:Y:S02]  /*0100*/  LDC.64 R2, c[0x0][0x888] ;  /* 0x00022200ff027b82 */ /* 0x000e640000000a00 */
[----:B-1----:R1:W5:Y:S01]  /*0110*/  LDG.E R49, desc[UR46][R2.64] ;  /* 0x0000002e02317981 */ /* 0x002362000c1e1900 */
[----:B------:R-:W-:Y:S01]  /*0120*/  HFMA2 R88, -RZ, RZ, 0, 5.9604644775390625e-08 ;  /* 0x00000001ff587431 */ /* 0x000fe200000001ff */
[----:B------:R-:W-:Y:S05]  /*0130*/  BRA `(.L_x_0) ;  /* 0x00000000000c7947 */ /* 0x000fea0003800000 */
.L_x_1:
[----:B------:R-:W1:Y:S01]  /*0140*/  LDCU UR6, c[0x0][0x880] ;  /* 0x00011000ff0677ac */ /* 0x000e620008000800 */
[----:B------:R-:W-:Y:S01]  /*0150*/  HFMA2 R88, -RZ, RZ, 0, 5.9604644775390625e-08 ;  /* 0x00000001ff587431 */ /* 0x000fe200000001ff */
[----:B-1----:R-:W-:-:S07]  /*0160*/  MOV R49, UR6 ;  /* 0x0000000600317c02 */ /* 0x002fce0008000f00 */
.L_x_0:
[----:B------:R-:W2:Y:S02]  /*0170*/  LDCU.64 UR6, c[0x0][0x8b0] ;  /* 0x00011600ff0677ac */ /* 0x000ea40008000a00 */
[----:B--2---:R-:W-:-:S04]  /*0180*/  UISETP.NE.U32.AND UP0, UPT, UR6, URZ, UPT ;  /* 0x000000ff0600728c */ /* 0x004fc8000bf05070 */
[----:B------:R-:W-:-:S09]  /*0190*/  UISETP.NE.AND.EX UP0, UPT, UR7, URZ, UPT, UP0 ;  /* 0x000000ff0700728c */ /* 0x000fd2000bf05300 */
[----:B------:R-:W-:Y:S05]  /*01a0*/  BRA.U UP0, `(.L_x_2) ;  /* 0x0000000100247547 */ /* 0x000fea000b800000 */
[----:B------:R-:W2:Y:S02]  /*01b0*/  LDCU.64 UR6, c[0x0][0x8a8] ;  /* 0x00011500ff0677ac */ /* 0x000ea40008000a00 */
[----:B--2---:R-:W-:-:S04]  /*01c0*/  UISETP.NE.U32.AND UP0, UPT, UR6, URZ, UPT ;  /* 0x000000ff0600728c */ /* 0x004fc8000bf05070 */
[----:B------:R-:W-:-:S09]  /*01d0*/  UISETP.NE.AND.EX UP0, UPT, UR7, URZ, UPT, UP0 ;  /* 0x000000ff0700728c */ /* 0x000fd2000bf05300 */
[----:B------:R-:W-:Y:S05]  /*01e0*/  BRA.U !UP0, `(.L_x_3) ;  /* 0x00000001080c7547 */ /* 0x000fea000b800000 */
[----:B-1----:R-:W1:Y:S02]  /*01f0*/  LDC.64 R2, c[0x0][0x8a8] ;  /* 0x00022a00ff027b82 */ /* 0x002e640000000a00 */
[----:B-1----:R2:W5:Y:S01]  /*0200*/  LDG.E R47, desc[UR46][R2.64] ;  /* 0x0000002e022f7981 */ /* 0x002562000c1e1900 */
[----:B------:R-:W-:Y:S05]  /*0210*/  BRA `(.L_x_2) ;  /* 0x0000000000087947 */ /* 0x000fea0003800000 */
.L_x_3:
[----:B------:R-:W2:Y:S02]  /*0220*/  LDCU UR6, c[0x0][0x8a0] ;  /* 0x00011400ff0677ac */ /* 0x000ea40008000800 */
[----:B--2---:R-:W-:Y:S02]  /*0230*/  MOV R47, UR6 ;  /* 0x00000006002f7c02 */ /* 0x004fe40008000f00 */
.L_x_2:
[----:B------:R-:W-:Y:S01]  /*0240*/  IMAD.U32 R0, RZ, RZ, UR8 ;  /* 0x00000008ff007e24 */ /* 0x000fe2000f8e00ff */
[----:B------:R-:W-:Y:S04]  /*0250*/  BSSY.RECONVERGENT B0, `(.L_x_4) ;  /* 0x000000c000007945 */ /* 0x000fe80003800200 */
[C---:B------:R-:W-:Y:S02]  /*0260*/  ISETP.NE.OR P1, PT, R0.reuse, 0x1, !P5 ;  /* 0x000000010000780c */ /* 0x040fe40006f25670 */
[----:B------:R-:W-:-:S11]  /*0270*/  ISETP.NE.OR P0, PT, R0, 0x3, !P5 ;  /* 0x000000030000780c */ /* 0x000fd60006f05670 */
[----:B------:R-:W-:Y:S05]  /*0280*/  @P1 BRA `(.L_x_5) ;  /* 0x0000000000201947 */ /* 0x000fea0003800000 */
[----:B------:R-:W3:Y:S02]  /*0290*/  LDCU.64 UR6, c[0x0][0x348] ;  /* 0x00006900ff0677ac */ /* 0x000ee40008000a00 */
[----:B---3--:R-:W-:Y:S02]  /*02a0*/  UIADD3 UR10, UP1, UPT, UR6, 0x80, URZ ;  /* 0x00000080060a7890 */ /* 0x008fe4000ff3e0ff */
[----:B------:R-:W-:Y:S02]  /*02b0*/  UIADD3 UR6, UP0, UPT, UR6, 0x180, URZ ;  /* 0x0000018006067890 */ /* 0x000fe4000ff1e0ff */
[----:B------:R-:W-:Y:S02]  /*02c0*/  UIADD3.X UR11, UPT, UPT, URZ, UR7, URZ, UP1, !UPT ;  /* 0x00000007ff0b7290 */ /* 0x000fe40008ffe4ff */
[----:B------:R-:W-:-:S07]  /*02d0*/  UIADD3.X UR7, UPT, UPT, URZ, UR7, URZ, UP0, !UPT ;  /* 0x00000007ff077290 */ /* 0x000fce00087fe4ff */
[----:B------:R3:W-:Y:S02]  /*02e0*/  UTMACCTL.PF [UR10] ;  /* 0x000000000a0079b9 */ /* 0x0007e40008040000 */
[----:B------:R3:W-:Y:S02]  /*02f0*/  UTMACCTL.PF [UR6] ;  /* 0x00000000060079b9 */ /* 0x0007e40008040000 */
[----:B---3--:R-:W-:Y:S01]  /*0300*/  NOP ;  /* 0x0000000000007918 */ /* 0x008fe20000000000 */
.L_x_5:
[----:B------:R-:W-:Y:S05]  /*0310*/  BSYNC.RECONVERGENT B0 ;  /* 0x0000000000007941 */ /* 0x000fea0003800200 */
.L_x_4:
[----:B------:R-:W-:Y:S04]  /*0320*/  BSSY.RECONVERGENT B0, `(.L_x_6) ;  /* 0x000000a000007945 */ /* 0x000fe80003800200 */
        /* <DEDUP_REMOVED lines=9> */
.L_x_7:
[----:B------:R-:W-:Y:S05]  /*03c0*/  BSYNC.RECONVERGENT B0 ;  /* 0x0000000000007941 */ /* 0x000fea0003800200 */
.L_x_6:
[----:B------:R-:W3:Y:S01]  /*03d0*/  LDCU.64 UR6, c[0x0][0x888] ;  /* 0x00011100ff0677ac */ /* 0x000ee20008000a00 */
[----:B------:R-:W-:Y:S02]  /*03e0*/  UISETP.EQ.U32.AND UP1, UPT, UR4, URZ, UPT ;  /* 0x000000ff0400728c */ /* 0x000fe4000bf22070 */
[----:B------:R-:W-:Y:S02]  /*03f0*/  UPLOP3.LUT UP2, UPT, UPT, UPT, UPT, 0x80, 0x8 ;  /* 0x000000000008789c */ /* 0x000fe40003f4f070 */
[----:B---3--:R-:W-:-:S04]  /*0400*/  UISETP.NE.U32.AND UP0, UPT, UR6, URZ, UPT ;  /* 0x000000ff0600728c */ /* 0x008fc8000bf05070 */
[----:B------:R-:W-:-:S04]  /*0410*/  UISETP.NE.AND.EX UP0, UPT, UR7, URZ, UPT, UP0 ;  /* 0x000000ff0700728c */ /* 0x000fc8000bf05300 */
[----:B------:R-:W-:-:S04]  /*0420*/  UISETP.EQ.OR.EX UP3, UPT, UR5, URZ, !UP0, UP1 ;  /* 0x000000ff0500728c */ /* 0x000fc8000c762710 */
[----:B------:R-:W-:-:S05]  /*0430*/  UP2UR UR53, UPR, URZ, 0x8 ;  /* 0x00000008ff357883 */ /* 0x000fca0008000000 */
[----:B------:R-:W-:Y:S07]  /*0440*/  BRA.U !UP3, `(.L_x_8) ;  /* 0x000000010b207547 */ /* 0x000fee000b800000 */
[----:B------:R-:W-:Y:S01]  /*0450*/  UISETP.NE.U32.AND UP2, UPT, UR4, URZ, UPT ;  /* 0x000000ff0400728c */ /* 0x000fe2000bf45070 */
[----:B-----5:R-:W-:Y:S01]  /*0460*/  FSETP.NEU.AND P0, PT, R49, RZ, PT ;  /* 0x000000ff3100720b */ /* 0x020fe20003f0d000 */
[----:B------:R-:W-:Y:S02]  /*0470*/  USEL UR4, URZ, 0xffffffff, UP0 ;  /* 0xffffffffff047887 */ /* 0x000fe40008000000 */
[----:B------:R-:W-:-:S10]  /*0480*/  UISETP.NE.AND.EX UP2, UPT, UR5, URZ, UPT, UP2 ;  /* 0x000000ff0500728c */ /* 0x000fd4000bf45320 */
[----:B------:R-:W-:Y:S01]  /*0490*/  VOTEU.ANY UP1, P0 ;  /* 0x0000000000ff7886 */ /* 0x000fe20000020100 */
[----:B------:R-:W-:-:S04]  /*04a0*/  @!UP2 USEL UR4, URZ, 0xffffffff, UP1 ;  /* 0xffffffffff04a887 */ /* 0x000fc80008800000 */
[----:B------:R-:W-:-:S04]  /*04b0*/  ULOP3.LUT UR4, UR4, 0x1, URZ, 0xc0, !UPT ;  /* 0x0000000104047892 */ /* 0x000fc8000f8ec0ff */
[----:B------:R-:W-:-:S11]  /*04c0*/  UISETP.NE.U32.AND UP2, UPT, UR4, 0x1, UPT ;  /* 0x000000010400788c */ /* 0x000fd6000bf45070 */
.L_x_8:
[----:B-12---:R-:W1:Y:S01]  /*04d0*/  SHFL.IDX PT, R2, R92, RZ, 0x1f ;  /* 0x00001fff5c027589 */ /* 0x006e6200000e0000 */
[----:B------:R-:W-:-:S04]  /*04e0*/  UISETP.NE.AND UP1, UPT, UR8, 0x2, UPT ;  /* 0x000000020800788c */ /* 0x000fc8000bf25270 */
[----:B------:R-:W-:Y:S01]  /*04f0*/  USEL UR6, URZ, 0x1, UP1 ;  /* 0x00000001ff067887 */ /* 0x000fe20008800000 */
[----:B-1----:R-:W-:-:S13]  /*0500*/  ISETP.NE.AND P0, PT, R2, RZ, PT ;  /* 0x000000ff0200720c */ /* 0x002fda0003f05270 */
[----:B------:R-:W-:Y:S05]  /*0510*/  @P0 BRA `(.L_x_9) ;  /* 0x0000000000680947 */ /* 0x000fea0003800000 */
[----:B------:R-:W1:Y:S01]  /*0520*/  S2UR UR5, SR_CgaCtaId ;  /* 0x00000000000579c3 */ /* 0x000e620000008800 */
[----:B------:R-:W-:Y:S01]  /*0530*/  UMOV UR7, 0x400 ;  /* 0x0000040000077882 */ /* 0x000fe20000000000 */
[----:B------:R-:W-:Y:S01]  /*0540*/  UMOV UR4, 0x1 ;  /* 0x0000000100047882 */ /* 0x000fe20000000000 */
[----:B------:R-:W-:Y:S01]  /*0550*/  ELECT P0, URZ, PT ;  /* 0x0000000000ff782f */ /* 0x000fe20003800000 */
[----:B------:R-:W-:-:S04]  /*0560*/  UIADD3 UR10, UPT, UPT, -UR4, 0x100000, URZ ;  /* 0x00100000040a7890 */ /* 0x000fc8000fffe1ff */
[----:B------:R-:W-:Y:S02]  /*0570*/  USHF.L.U32 UR11, UR10, 0xb, URZ ;  /* 0x0000000b0a0b7899 */ /* 0x000fe400080006ff */
[----:B------:R-:W-:Y:S02]  /*0580*/  USHF.L.U32 UR10, UR10, 0x1, URZ ;  /* 0x000000010a0a7899 */ /* 0x000fe400080006ff */
[----:B-1----:R-:W-:Y:S01]  /*0590*/  ULEA UR5, UR5, UR7, 0x18 ;  /* 0x0000000705057291 */ /* 0x002fe2000f8ec0ff */
[----:B------:R-:W1:Y:S11]  /*05a0*/  FENCE.VIEW.ASYNC.S ;  /* 0x00000000000073c6 */ /* 0x000e760000000000 */
[----:B-1----:R1:W2:Y:S01]  /*05b0*/  SYNCS.EXCH.64 URZ, [UR5], UR10 ;  /* 0x0000000a05ff75b2 */ /* 0x0022a20008000100 */
[----:B------:R1:W3:Y:S01]  /*05c0*/  SYNCS.EXCH.64 URZ, [UR5+0x40], UR10 ;  /* 0x0000400a05ff75b2 */ /* 0x0002e20008000100 */
[----:B------:R1:W4:Y:S01]  /*05d0*/  SYNCS.EXCH.64 URZ, [UR5+0x8], UR10 ;  /* 0x0000080a05ff75b2 */ /* 0x0003220008000100 */
[----:B------:R1:W1:Y:S01]  /*05e0*/  SYNCS.EXCH.64 URZ, [UR5+0x48], UR10 ;  /* 0x0000480a05ff75b2 */ /* 0x0002620008000100 */
        /* <DEDUP_REMOVED lines=12> */
[----:B------:R-:W-:Y:S01]  /*06b0*/  NOP ;  /* 0x0000000000007918 */ /* 0x000fe20000000000 */
.L_x_9:
[----:B------:R-:W2:Y:S01]  /*06c0*/  SHFL.IDX PT, R2, R92, RZ, 0x1f ;  /* 0x00001fff5c027589 */ /* 0x000ea200000e0000 */
[----:B------:R-:W-:Y:S01]  /*06d0*/  NOP ;  /* 0x0000000000007918 */ /* 0x000fe20000000000 */
[----:B--2---:R-:W-:-:S13]  /*06e0*/  ISETP.NE.AND P0, PT, R2, 0x1, PT ;  /* 0x000000010200780c */ /* 0x004fda0003f05270 */
[----:B------:R-:W-:Y:S05]  /*06f0*/  @P0 BRA `(.L_x_10) ;  /* 0x0000000000500947 */ /* 0x000fea0003800000 */
[----:B------:R-:W2:Y:S01]  /*0700*/  S2UR UR7, SR_CgaCtaId ;  /* 0x00000000000779c3 */ /* 0x000ea20000008800 */
[----:B------:R-:W-:Y:S01]  /*0710*/  UMOV UR9, 0x400 ;  /* 0x0000040000097882 */ /* 0x000fe20000000000 */
[----:B-1----:R-:W-:Y:S01]  /*0720*/  UMOV UR5, 0x20 ;  /* 0x0000002000057882 */ /* 0x002fe20000000000 */
[----:B------:R-:W-:Y:S01]  /*0730*/  UMOV UR4, 0x80 ;  /* 0x0000008000047882 */ /* 0x000fe20000000000 */
[----:B------:R-:W-:-:S04]  /*0740*/  UIADD3 UR10, UPT, UPT, -UR5, 0x100000, URZ ;  /* 0x00100000050a7890 */ /* 0x000fc8000fffe1ff */
[----:B------:R-:W-:Y:S02]  /*0750*/  USHF.L.U32 UR11, UR10, 0xb, URZ ;  /* 0x0000000b0a0b7899 */ /* 0x000fe400080006ff */
[----:B------:R-:W-:Y:S02]  /*0760*/  USHF.L.U32 UR10, UR10, 0x1, URZ ;  /* 0x000000010a0a7899 */ /* 0x000fe400080006ff */
[----:B------:R-:W-:-:S04]  /*0770*/  UIADD3 UR4, UPT, UPT, -UR4, 0x100000, URZ ;  /* 0x0010000004047890 */ /* 0x000fc8000fffe1ff */
[----:B------:R-:W-:Y:S02]  /*0780*/  USHF.L.U32 UR5, UR4, 0xb, URZ ;  /* 0x0000000b04057899 */ /* 0x000fe400080006ff */
[----:B------:R-:W-:Y:S01]  /*0790*/  USHF.L.U32 UR4, UR4, 0x1, URZ ;  /* 0x0000000104047899 */ /* 0x000fe200080006ff */
[----:B------:R-:W-:Y:S01]  /*07a0*/  ELECT P0, URZ, PT ;  /* 0x0000000000ff782f */ /* 0x000fe20003800000 */
[----:B--2---:R-:W-:Y:S01]  /*07b0*/  ULEA UR7, UR7, UR9, 0x18 ;  /* 0x0000000907077291 */ /* 0x004fe2000f8ec0ff */
[----:B------:R-:W1:Y:S11]  /*07c0*/  FENCE.VIEW.ASYNC.S ;  /* 0x00000000000073c6 */ /* 0x000e760000000000 */
[----:B-1----:R2:W1:Y:S01]  /*07d0*/  SYNCS.EXCH.64 URZ, [UR7+0x80], UR10 ;  /* 0x0000800a07ff75b2 */ /* 0x0024620008000100 */
[----:B------:R2:W1:Y:S01]  /*07e0*/  SYNCS.EXCH.64 URZ, [UR7+0x98], UR4 ;  /* 0x0000980407ff75b2 */ /* 0x0004620008000100 */
[----:B------:R2:W1:Y:S01]  /*07f0*/  SYNCS.EXCH.64 URZ, [UR7+0x88], UR10 ;  /* 0x0000880a07ff75b2 */ /* 0x0004620008000100 */
[----:B------:R2:W1:Y:S01]  /*0800*/  SYNCS.EXCH.64 URZ, [UR7+0xa0], UR4 ;  /* 0x0000a00407ff75b2 */ /* 0x0004620008000100 */
[----:B------:R2:W1:Y:S01]  /*0810*/  SYNCS.EXCH.64 URZ, [UR7+0x90], UR10 ;  /* 0x0000900a07ff75b2 */ /* 0x0004620008000100 */
[----:B------:R2:W1:Y:S02]  /*0820*/  SYNCS.EXCH.64 URZ, [UR7+0xa8], UR4 ;  /* 0x0000a80407ff75b2 */ /* 0x0004640008000100 */
[----:B--2---:R-:W-:Y:S01]  /*0830*/  NOP ;  /* 0x0000000000007918 */ /* 0x004fe20000000000 */
.L_x_10:
[----:B------:R-:W2:Y:S01]  /*0840*/  SHFL.IDX PT, R2, R92, RZ, 0x1f ;  /* 0x00001fff5c027589 */ /* 0x000ea200000e0000 */
[----:B------:R-:W-:Y:S01]  /*0850*/  NOP ;  /* 0x0000000000007918 */ /* 0x000fe20000000000 */
[----:B--2---:R-:W-:-:S13]  /*0860*/  ISETP.NE.AND P0, PT, R2, 0x3, PT ;  /* 0x000000030200780c */ /* 0x004fda0003f05270 */
[----:B------:R-:W-:Y:S05]  /*0870*/  @P0 BRA `(.L_x_11) ;  /* 0x0000000000300947 */ /* 0x000fea0003800000 */
[----:B-1----:R-:W1:Y:S01]  /*0880*/  S2UR UR5, SR_CgaCtaId ;  /* 0x00000000000579c3 */ /* 0x002e620000008800 */
        /* <DEDUP_REMOVED lines=8> */
[----:B-1----:R2:W1:Y:S01]  /*0910*/  SYNCS.EXCH.64 URZ, [UR5+0xb0], UR10 ;  /* 0x0000b00a05ff75b2 */ /* 0x0024620008000100 */
[----:B------:R2:W1:Y:S02]  /*0920*/  SYNCS.EXCH.64 URZ, [UR5+0xb8], UR10 ;  /* 0x0000b80a05ff75b2 */ /* 0x0004640008000100 */
[----:B--2---:R-:W-:Y:S01]  /*0930*/  NOP ;  /* 0x0000000000007918 */ /* 0x004fe20000000000 */
.L_x_11:
[----:B------:R-:W2:Y:S01]  /*0940*/  SHFL.IDX PT, R2, R92, RZ, 0x1f ;  /* 0x00001fff5c027589 */ /* 0x000ea200000e0000 */
[----:B------:R-:W-:Y:S01]  /*0950*/  NOP ;  /* 0x0000000000007918 */ /* 0x000fe20000000000 */
[----:B--2---:R-:W-:-:S13]  /*0960*/  ISETP.NE.AND P0, PT, R2, 0x4, PT ;  /* 0x000000040200780c */ /* 0x004fda0003f05270 */
[----:B------:R-:W-:Y:S05]  /*0970*/  @P0 BRA `(.L_x_12) ;  /* 0x00000000004c0947 */ /* 0x000fea0003800000 */
[----:B-1----:R-:W1:Y:S01]  /*0980*/  S2UR UR5, SR_CgaCtaId ;  /* 0x00000000000579c3 */ /* 0x002e620000008800 */
[----:B------:R-:W-:Y:S01]  /*0990*/  UMOV UR9, 0x100 ;  /* 0x0000010000097882 */ /* 0x000fe20000000000 */
[----:B------:R-:W-:Y:S01]  /*09a0*/  UMOV UR7, 0x400 ;  /* 0x0000040000077882 */ /* 0x000fe20000000000 */
[----:B------:R-:W-:Y:S01]  /*09b0*/  USEL UR9, UR9, 0xe0, UP2 ;  /* 0x000000e009097887 */ /* 0x000fe20009000000 */
[----:B------:R-:W-:Y:S01]  /*09c0*/  UMOV UR4, 0x1 ;  /* 0x0000000100047882 */ /* 0x000fe20000000000 */
[----:B------:R-:W-:Y:S01]  /*09d0*/  ELECT P0, URZ, PT ;  /* 0x0000000000ff782f */ /* 0x000fe20003800000 */
[----:B------:R-:W-:-:S04]  /*09e0*/  UIADD3 UR10, UPT, UPT, -UR4, 0x100000, URZ ;  /* 0x00100000040a7890 */ /* 0x000fc8000fffe1ff */
[----:B------:R-:W-:Y:S02]  /*09f0*/  USHF.L.U32 UR11, UR10, 0xb, URZ ;  /* 0x0000000b0a0b7899 */ /* 0x000fe400080006ff */
[----:B------:R-:W-:Y:S02]  /*0a00*/  USHF.L.U32 UR10, UR10, 0x1, URZ ;  /* 0x000000010a0a7899 */ /* 0x000fe400080006ff */
[----:B------:R-:W-:-:S04]  /*0a10*/  UIADD3 UR12, UPT, UPT, -UR9, 0x100000, URZ ;  /* 0x00100000090c7890 */ /* 0x000fc8000fffe1ff */
[----:B------:R-:W-:Y:S02]  /*0a20*/  USHF.L.U32 UR13, UR12, 0xb, URZ ;  /* 0x0000000b0c0d7899 */ /* 0x000fe400080006ff */
[----:B------:R-:W-:Y:S02]  /*0a30*/  USHF.L.U32 UR12, UR12, 0x1, URZ ;  /* 0x000000010c0c7899 */ /* 0x000fe400080006ff */
[----:B-1----:R-:W-:Y:S01]  /*0a40*/  ULEA UR5, UR5, UR7, 0x18 ;  /* 0x0000000705057291 */ /* 0x002fe2000f8ec0ff */
[----:B------:R-:W1:Y:S11]  /*0a50*/  FENCE.VIEW.ASYNC.S ;  /* 0x00000000000073c6 */ /* 0x000e760000000000 */
[----:B-1----:R2:W1:Y:S01]  /*0a60*/  SYNCS.EXCH.64 URZ, [UR5+0xc0], UR10 ;  /* 0x0000c00a05ff75b2 */ /* 0x0024620008000100 */
[----:B------:R2:W1:Y:S01]  /*0a70*/  SYNCS.EXCH.64 URZ, [UR5+0xd0], UR12 ;  /* 0x0000d00c05ff75b2 */ /* 0x0004620008000100 */
[----:B------:R2:W1:Y:S01]  /*0a80*/  SYNCS.EXCH.64 URZ, [UR5+0xc8], UR10 ;  /* 0x0000c80a05ff75b2 */ /* 0x0004620008000100 */
[----:B------:R2:W1:Y:S02]  /*0a90*/  SYNCS.EXCH.64 URZ, [UR5+0xd8], UR12 ;  /* 0x0000d80c05ff75b2 */ /* 0x0004640008000100 */
[----:B--2---:R-:W-:Y:S01]  /*0aa0*/  NOP ;  /* 0x0000000000007918 */ /* 0x004fe20000000000 */
.L_x_12:
        /* <DEDUP_REMOVED lines=22> */
[----:B------:R2:W1:Y:S01]  /*0c10*/  SYNCS.EXCH.64 URZ, [UR7+0x110], UR4 ;  /* 0x0001100407ff75b2 */ /* 0x0004620008000100 */
[----:B------:R2:W1:Y:S01]  /*0c20*/  SYNCS.EXCH.64 URZ, [UR7+0xf8], UR10 ;  /* 0x0000f80a07ff75b2 */ /* 0x0004620008000100 */
[----:B------:R2:W1:Y:S02]  /*0c30*/  SYNCS.EXCH.64 URZ, [UR7+0x118], UR4 ;  /* 0x0001180407ff75b2 */ /* 0x0004640008000100 */
[----:B--2---:R-:W-:Y:S01]  /*0c40*/  NOP ;  /* 0x0000000000007918 */ /* 0x004fe20000000000 */
.L_x_13:
        /* <DEDUP_REMOVED lines=18> */
.L_x_14:
[----:B-1----:R-:W1:Y:S01]  /*0d70*/  S2UR UR5, SR_CTAID.X ;  /* 0x00000000000579c3 */ /* 0x002e620000002500 */
[----:B------:R-:W-:-:S05]  /*0d80*/  CS2R.32 R87, SR_CgaSize ;  /* 0x0000000000577805 */ /* 0x000fca0000008a00 */
[----:B------:R-:W-:-:S05]  /*0d90*/  IMAD R87, R87, -0xa0, RZ ;  /* 0xffffff6057577824 */ /* 0x000fca00078e02ff */
[----:B------:R-:W-:-:S14]  /*0da0*/  R2UR UR9, R87 ;  /* 0x00000000570972ca */ /* 0x000fdc00000e0000 */
[----:B------:R-:W2:Y:S01]  /*0db0*/  LDCU UR9, c[0x0][UR9+0x2b0] ;  /* 0x00005600090977ac */ /* 0x000ea20008000800 */
[----:B------:R-:W-:Y:S01]  /*0dc0*/  NOP ;  /* 0x0000000000007918 */ /* 0x000fe20000000000 */
[----:B------:R-:W-:-:S05]  /*0dd0*/  CS2R.32 R87, SR_CgaSize ;  /* 0x0000000000577805 */ /* 0x000fca0000008a00 */
[----:B------:R-:W-:-:S05]  /*0de0*/  IMAD R87, R87, -0xa0, RZ ;  /* 0xffffff6057577824 */ /* 0x000fca00078e02ff */
[----:B------:R-:W-:-:S14]  /*0df0*/  R2UR UR7, R87 ;  /* 0x00000000570772ca */ /* 0x000fdc00000e0000 */
[----:B------:R-:W3:Y:S01]  /*0e00*/  LDCU UR7, c[0x0][UR7+0x2b4] ;  /* 0x00005680070777ac */ /* 0x000ee20008000800 */
[----:B------:R-:W4:Y:S08]  /*0e10*/  S2UR UR4, SR_CTAID.Y ;  /* 0x00000000000479c3 */ /* 0x000f300000002600 */
[----:B------:R-:W3:Y:S01]  /*0e20*/  LDC R10, c[0x0][0xb24] ;  /* 0x0002c900ff0a7b82 */ /* 0x000ee20000000800 */
[----:B-1----:R-:W-:-:S02]  /*0e30*/  I2FP.F32.U32 R87, UR5 ;  /* 0x0000000500577c45 */ /* 0x002fc40008201000 */
[----:B------:R-:W-:-:S05]  /*0e40*/  CS2R.32 R3, SR_CgaSize ;  /* 0x0000000000037805 */ /* 0x000fca0000008a00 */
[----:B------:R-:W-:-:S06]  /*0e50*/  IMAD R3, R3, -0xa0, RZ ;  /* 0xffffff6003037824 */ /* 0x000fcc00078e02ff */
[----:B------:R-:W1:Y:S01]  /*0e60*/  LDC R3, c[0x0][R3+0x2a0] ;  /* 0x0000a80003037b82 */ /* 0x000e620000000800 */
[----:B------:R-:W-:Y:S01]  /*0e70*/  MOV R15, UR5 ;  /* 0x00000005000f7c02 */ /* 0x000fe20008000f00 */
[----:B--2---:R-:W-:Y:S01]  /*0e80*/  FMUL R87, R87, UR9 ;  /* 0x0000000957577c20 */ /* 0x004fe20008400000 */
[----:B----4-:R-:W-:Y:S02]  /*0e90*/  I2FP.F32.U32 R86, UR4 ;  /* 0x0000000400567c45 */ /* 0x010fe40008201000 */
[----:B------:R-:W-:-:S05]  /*0ea0*/  CS2R.32 R2, SR_CgaSize ;  /* 0x0000000000027805 */ /* 0x000fca0000008a00 */
[----:B------:R-:W-:-:S06]  /*0eb0*/  IMAD R2, R2, -0xa0, RZ ;  /* 0xffffff6002027824 */ /* 0x000fcc00078e02ff */
[----:B------:R-:W2:Y:S01]  /*0ec0*/  LDC R2, c[0x0][R2+0x2a4] ;  /* 0x0000a90002027b82 */ /* 0x000ea20000000800 */
[----:B------:R-:W-:Y:S01]  /*0ed0*/  MOV R14, UR4 ;  /* 0x00000004000e7c02 */ /* 0x000fe20008000f00 */
[----:B------:R-:W4:Y:S01]  /*0ee0*/  F2I.U32.TRUNC.NTZ R87, R87 ;  /* 0x0000005700577305 */ /* 0x000f22000020f000 */
[----:B---3--:R-:W-:-:S05]  /*0ef0*/  FMUL R86, R86, UR7 ;  /* 0x0000000756567c20 */ /* 0x008fca0008400000 */
[----:B------:R-:W-:Y:S01]  /*0f00*/  BAR.SYNC.DEFER_BLOCKING 0x0 ;  /* 0x0000000000007b1d */ /* 0x000fe20000010000 */
[----:B------:R-:W-:-:S05]  /*0f10*/  ISETP.GE.AND P0, PT, R10, 0x1, PT ;  /* 0x000000010a00780c */ /* 0x000fca0003f06270 */
[----:B------:R-:W3:Y:S02]  /*0f20*/  F2I.U32.TRUNC.NTZ R86, R86 ;  /* 0x0000005600567305 */ /* 0x000ee4000020f000 */
[----:B------:R-:W2:Y:S01]  /*0f30*/  S2UR UR36, SR_CTAID.Z ;  /* 0x00000000002479c3 */ /* 0x000ea20000002700 */
[----:B----4-:R-:W-:-:S05]  /*0f40*/  IADD3 R87, PT, PT, -R87, RZ, RZ ;  /* 0x000000ff57577210 */ /* 0x010fca0007ffe1ff */
[----:B-1----:R-:W-:Y:S01]  /*0f50*/  IMAD R87, R3, R87, UR5 ;  /* 0x0000000503577e24 */ /* 0x002fe2000f8e0257 */
[----:B---3--:R-:W-:-:S05]  /*0f60*/  IADD3 R86, PT, PT, -R86, RZ, RZ ;  /* 0x000000ff56567210 */ /* 0x008fca0007ffe1ff */
[----:B--2---:R-:W-:Y:S01]  /*0f70*/  IMAD R86, R2, R86, UR4 ;  /* 0x0000000402567e24 */ /* 0x004fe2000f8e0256 */
[----:B------:R-:W-:Y:S06]  /*0f80*/  @!P0 BRA `(.L_x_15) ;  /* 0x0000000000b88947 */ /* 0x000fec0003800000 */
[----:B------:R-:W1:Y:S01]  /*0f90*/  LDC.64 R4, c[0x0][0xb18] ;  /* 0x0002c600ff047b82 */ /* 0x000e620000000a00 */
[----:B------:R-:W-:-:S07]  /*0fa0*/  ISETP.NE.AND P0, PT, R10, 0x1, PT ;  /* 0x000000010a00780c */ /* 0x000fce0003f05270 */
[----:B------:R-:W2:Y:S08]  /*0fb0*/  LDC R9, c[0x0][0xb0c] ;  /* 0x0002c300ff097b82 */ /* 0x000eb00000000800 */
[----:B------:R-:W3:Y:S08]  /*0fc0*/  LDC R12, c[0x0][0x370] ;  /* 0x0000dc00ff0c7b82 */ /* 0x000ef00000000800 */
[----:B------:R-:W4:Y:S01]  /*0fd0*/  LDC R11, c[0x0][0x374] ;  /* 0x0000dd00ff0b7b82 */ /* 0x000f220000000800 */
[----:B-1----:R-:W-:-:S07]  /*0fe0*/  ISETP.NE.AND P1, PT, R4, 0x1, PT ;  /* 0x000000010400780c */ /* 0x002fce0003f25270 */
[----:B------:R-:W3:Y:S01]  /*0ff0*/  LDC.64 R6, c[0x0][0xb10] ;  /* 0x0002c400ff067b82 */ /* 0x000ee20000000a00 */
[----:B--2---:R-:W-:-:S07]  /*1000*/  ISETP.NE.AND P2, PT, R9, 0x1, PT ;  /* 0x000000010900780c */ /* 0x004fce0003f45270 */
[----:B------:R-:W1:Y:S08]  /*1010*/  LDC R8, c[0x0][0xb20] ;  /* 0x0002c800ff087b82 */ /* 0x000e700000000800 */
[----:B------:R-:W2:Y:S01]  /*1020*/  LDC.64 R2, c[0x0][0xb28] ;  /* 0x0002ca00ff027b82 */ /* 0x000ea20000000a00 */
[----:B----4-:R-:W-:-:S04]  /*1030*/  IMAD.HI.U32 R13, R11, R5, RZ ;  /* 0x000000050b0d7227 */ /* 0x010fc800078e00ff */
[----:B------:R-:W-:-:S04]  /*1040*/  IMAD.HI.U32 R5, R14, R5, RZ ;  /* 0x000000050e057227 */ /* 0x000fc800078e00ff */
[----:B---3--:R-:W-:-:S05]  /*1050*/  IMAD.HI.U32 R16, R12, R6, RZ ;  /* 0x000000060c107227 */ /* 0x008fca00078e00ff */
[-C--:B------:R-:W-:Y:S01]  /*1060*/  @P2 SHF.R.U32.HI R12, RZ, R7.reuse, R16 ;  /* 0x00000007ff0c2219 */ /* 0x080fe20000011610 */
[----:B------:R-:W-:Y:S01]  /*1070*/  IMAD.HI.U32 R16, R15, R6, RZ ;  /* 0x000000060f107227 */ /* 0x000fe200078e00ff */
[-C--:B-1----:R-:W-:Y:S02]  /*1080*/  @P1 SHF.R.U32.HI R11, RZ, R8.reuse, R13 ;  /* 0x00000008ff0b1219 */ /* 0x082fe4000001160d */
[----:B------:R-:W-:Y:S02]  /*1090*/  SHF.R.U32.HI R5, RZ, R8, R5 ;  /* 0x00000008ff057219 */ /* 0x000fe40000011605 */
[----:B------:R-:W-:Y:S02]  /*10a0*/  SHF.R.U32.HI R16, RZ, R7, R16 ;  /* 0x00000007ff107219 */ /* 0x000fe40000011610 */
[----:B------:R-:W-:Y:S01]  /*10b0*/  SEL R5, R14, R5, !P1 ;  /* 0x000000050e057207 */ /* 0x000fe20004800000 */
[----:B--2---:R-:W-:Y:S01]  /*10c0*/  IMAD.HI.U32 R13, R11, R2, RZ ;  /* 0x000000020b0d7227 */ /* 0x004fe200078e00ff */
[----:B------:R-:W-:-:S03]  /*10d0*/  SEL R16, R15, R16, !P2 ;  /* 0x000000100f107207 */ /* 0x000fc60005000000 */
[----:B------:R-:W-:Y:S01]  /*10e0*/  IMAD.HI.U32 R6, R12, R2, RZ ;  /* 0x000000020c067227 */ /* 0x000fe200078e00ff */
[----:B------:R-:W-:-:S04]  /*10f0*/  @P0 SHF.R.U32.HI R11, RZ, R3, R13 ;  /* 0x00000003ff0b0219 */ /* 0x000fc8000001160d */
[----:B------:R-:W-:Y:S01]  /*1100*/  @P0 SHF.R.U32.HI R12, RZ, R3, R6 ;  /* 0x00000003ff0c0219 */ /* 0x000fe20000011606 */
[----:B------:R-:W-:-:S04]  /*1110*/  IMAD R11, R11, R10, RZ ;  /* 0x0000000a0b0b7224 */ /* 0x000fc800078e02ff */
[----:B------:R-:W-:Y:S01]  /*1120*/  IMAD R6, R12, R10, RZ ;  /* 0x0000000a0c067224 */ /* 0x000fe200078e02ff */
[----:B------:R-:W-:-:S04]  /*1130*/  ISETP.GE.AND P1, PT, R5, R11, PT ;  /* 0x0000000b0500720c */ /* 0x000fc80003f26270 */
[----:B------:R-:W-:Y:S01]  /*1140*/  ISETP.GE.OR P1, PT, R16, R6, P1 ;  /* 0x000000061000720c */ /* 0x000fe20000f26670 */
[----:B------:R-:W-:-:S05]  /*1150*/  IMAD.HI.U32 R6, R5, R2, RZ ;  /* 0x0000000205067227 */ /* 0x000fca00078e00ff */
[----:B------:R-:W-:-:S04]  /*1160*/  SHF.R.U32.HI R6, RZ, R3, R6 ;  /* 0x00000003ff067219 */ /* 0x000fc80000011606 */
[----:B------:R-:W-:-:S03]  /*1170*/  SEL R6, R5, R6, !P0 ;  /* 0x0000000605067207 */ /* 0x000fc60004000000 */
[----:B------:R-:W-:Y:S01]  /*1180*/  @!P1 IMAD.HI.U32 R7, R16, R2, RZ ;  /* 0x0000000210079227 */ /* 0x000fe200078e00ff */
[----:B------:R-:W-:-:S04]  /*1190*/  IADD3 R2, PT, PT, -R6, RZ, RZ ;  /* 0x000000ff06027210 */ /* 0x000fc80007ffe1ff */
[----:B------:R-:W-:Y:S01]  /*11a0*/  @!P1 SHF.R.U32.HI R3, RZ, R3, R7 ;  /* 0x00000003ff039219 */ /* 0x000fe20000011607 */
[----:B------:R-:W-:Y:S01]  /*11b0*/  IMAD R2, R10, R2, R5 ;  /* 0x000000020a027224 */ /* 0x000fe200078e0205 */
[----:B------:R-:W-:Y:S02]  /*11c0*/  IADD3 R7, PT, PT, -R5, RZ, RZ ;  /* 0x000000ff05077210 */ /* 0x000fe40007ffe1ff */
[----:B------:R-:W-:-:S03]  /*11d0*/  @!P1 SEL R3, R16, R3, !P0 ;  /* 0x0000000310039207 */ /* 0x000fc60004000000 */
[----:B------:R-:W-:Y:S02]  /*11e0*/  IMAD R7, R4, R7, R14 ;  /* 0x0000000704077224 */ /* 0x000fe400078e020e */
[--C-:B------:R-:W-:Y:S02]  /*11f0*/  @!P1 IMAD.IADD R6, R6, 0x1, -R3.reuse ;  /* 0x0000000106069824 */ /* 0x100fe400078e0a03 */
[----:B------:R-:W-:Y:S01]  /*1200*/  @!P1 IMAD R3, R2, R12, R3 ;  /* 0x0000000c02039224 */ /* 0x000fe200078e0203 */
[----:B------:R-:W-:Y:S01]  /*1210*/  IADD3 R2, PT, PT, -R16, RZ, RZ ;  /* 0x000000ff10027210 */ /* 0x000fe20007ffe1ff */
[----:B------:R-:W-:Y:S02]  /*1220*/  @!P1 IMAD R5, R6, R10, R16 ;  /* 0x0000000a06059224 */ /* 0x000fe400078e0210 */
[----:B------:R-:W-:Y:S02]  /*1230*/  @!P1 IMAD.MOV.U32 R16, RZ, RZ, R3 ;  /* 0x000000ffff109224 */ /* 0x000fe400078e0003 */
[----:B------:R-:W-:-:S02]  /*1240*/  IMAD R2, R9, R2, R15 ;  /* 0x0000000209027224 */ /* 0x000fc400078e020f */
[----:B------:R-:W-:Y:S02]  /*1250*/  IMAD R14, R5, R4, R7 ;  /* 0x00000004050e7224 */ /* 0x000fe400078e0207 */
[----:B------:R-:W-:Y:S02]  /*1260*/  IMAD R15, R16, R9, R2 ;  /* 0x00000009100f7224 */ /* 0x000fe400078e0202 */
.L_x_15:
[----:B------:R-:W1:Y:S01]  /*1270*/  LDCU UR4, c[0x0][0xb30] ;  /* 0x00016600ff0477ac */ /* 0x000e620008000800 */
[----:B------:R-:W2:Y:S08]  /*1280*/  S2UR UR37, SR_CgaCtaId ;  /* 0x00000000002579c3 */ /* 0x000eb00000008800 */
[----:B------:R-:W3:Y:S01]  /*1290*/  LDC R40, c[0x0][0xb24] ;  /* 0x0002c900ff287b82 */ /* 0x000ee20000000800 */
[----:B-1----:R-:W-:-:S09]  /*12a0*/  UISETP.NE.AND UP1, UPT, UR4, 0x1, UPT ;  /* 0x000000010400788c */ /* 0x002fd2000bf25270 */
[----:B--2---:R-:W-:Y:S05]  /*12b0*/  BRA.U UP1, `(.L_x_16) ;  /* 0x0000000101407547 */ /* 0x004fea000b800000 */
[----:B------:R-:W1:Y:S08]  /*12c0*/  LDC.64 R4, c[0x0][0xb10] ;  /* 0x0002c400ff047b82 */ /* 0x000e700000000a00 */
[----:B------:R-:W2:Y:S08]  /*12d0*/  LDC.64 R2, c[0x0][0xb18] ;  /* 0x0002c600ff027b82 */ /* 0x000eb00000000a00 */
[----:B------:R-:W4:Y:S08]  /*12e0*/  LDC R6, c[0x0][0xb20] ;  /* 0x0002c800ff067b82 */ /* 0x000f300000000800 */
[----:B------:R-:W3:Y:S01]  /*12f0*/  LDC R7, c[0x0][0xb0c] ;  /* 0x0002c300ff077b82 */ /* 0x000ee20000000800 */
[----:B-1----:R-:W-:-:S05]  /*1300*/  IMAD.HI.U32 R4, R15, R4, RZ ;  /* 0x000000040f047227 */ /* 0x002fca00078e00ff */
[----:B------:R-:W-:Y:S01]  /*1310*/  SHF.R.U32.HI R4, RZ, R5, R4 ;  /* 0x00000005ff047219 */ /* 0x000fe20000011604 */
[----:B--2---:R-:W-:Y:S01]  /*1320*/  IMAD.HI.U32 R3, R14, R3, RZ ;  /* 0x000000030e037227 */ /* 0x004fe200078e00ff */
[----:B------:R-:W-:-:S04]  /*1330*/  ISETP.NE.AND P0, PT, R2, 0x1, PT ;  /* 0x000000010200780c */ /* 0x000fc80003f05270 */
[----:B----4-:R-:W-:-:S04]  /*1340*/  SHF.R.U32.HI R3, RZ, R6, R3 ;  /* 0x00000006ff037219 */ /* 0x010fc80000011603 */
[----:B------:R-:W-:Y:S02]  /*1350*/  SEL R3, R14, R3, !P0 ;  /* 0x000000030e037207 */ /* 0x000fe40004000000 */
[----:B---3--:R-:W-:-:S04]  /*1360*/  ISETP.NE.AND P1, PT, R7, 0x1, PT ;  /* 0x000000010700780c */ /* 0x008fc80003f25270 */
[----:B------:R-:W-:-:S05]  /*1370*/  SEL R4, R15, R4, !P1 ;  /* 0x000000040f047207 */ /* 0x000fca0004800000 */
[----:B------:R-:W-:Y:S02]  /*1380*/  IMAD.IADD R5, R3, 0x1, -R4 ;  /* 0x0000000103057824 */ /* 0x000fe400078e0a04 */
[----:B------:R-:W-:Y:S02]  /*1390*/  IMAD.IADD R3, R4, 0x1, -R3 ;  /* 0x0000000104037824 */ /* 0x000fe400078e0a03 */
[----:B------:R-:W-:Y:S02]  /*13a0*/  IMAD R15, R5, R7, R15 ;  /* 0x00000007050f7224 */ /* 0x000fe400078e020f */
[----:B------:R-:W-:-:S07]  /*13b0*/  IMAD R14, R3, R2, R14 ;  /* 0x00000002030e7224 */ /* 0x000fce00078e020e */
.L_x_16:
[----:B------:R-:W-:Y:S01]  /*13c0*/  BAR.SYNC.DEFER_BLOCKING 0x0 ;  /* 0x0000000000007b1d */ /* 0x000fe20000010000 */
[----:B------:R-:W-:Y:S01]  /*13d0*/  UISETP.NE.AND UP1, UPT, UR8, 0x2, UPT ;  /* 0x000000020800788c */ /* 0x000fe2000bf25270 */
[----:B------:R-:W-:Y:S02]  /*13e0*/  ISETP.NE.OR P5, PT, R0, 0x2, !P5 ;  /* 0x000000020000780c */ /* 0x000fe40006fa5670 */
[----:B------:R-:W-:-:S06]  /*13f0*/  LOP3.LUT R2, R93, 0x1f, RZ, 0xc0, !PT ;  /* 0x0000001f5d027812 */ /* 0x000fcc00078ec0ff */
[----:B------:R-:W-:Y:S05]  /*1400*/  BRA.U UP1, `(.L_x_17) ;  /* 0x0000001101ec7547 */ /* 0x000fea000b800000 */
[----:B------:R-:W1:Y:S01]  /*1410*/  LDCU UR13, c[0x0][0x38c] ;  /* 0x00007180ff0d77ac */ /* 0x000e620008000800 */
[----:B------:R-:W2:Y:S01]  /*1420*/  LDC R8, c[0x0][0x370] ;  /* 0x0000dc00ff087b82 */ /* 0x000ea20000000800 */
[----:B------:R-:W-:Y:S01]  /*1430*/  PLOP3.LUT P1, PT, PT, PT, UP2, 0x80, 0x8 ;  /* 0x000000000008781c */ /* 0x000fe20003f2f028 */
[----:B------:R-:W-:Y:S01]  /*1440*/  IMAD.MOV.U32 R17, RZ, RZ, 0x1 ;  /* 0x00000001ff117424 */ /* 0x000fe200078e00ff */
[----:B------:R-:W-:Y:S01]  /*1450*/  ISETP.EQ.OR P4, PT, R2, RZ, P5 ;  /* 0x000000ff0200720c */ /* 0x000fe20002f82670 */
[----:B------:R-:W-:Y:S01]  /*1460*/  IMAD.MOV.U32 R16, RZ, RZ, RZ ;  /* 0x000000ffff107224 */ /* 0x000fe200078e00ff */
[----:B------:R-:W-:Y:S02]  /*1470*/  PLOP3.LUT P1, PT, P1, PT, PT, 0x8, 0x80 ;  /* 0x000000000080781c */ /* 0x000fe40000f2e170 */
[----:B------:R-:W-:Y:S01]  /*1480*/  CS2R R12, SRZ ;  /* 0x00000000000c7805 */ /* 0x000fe2000001ff00 */
[----:B------:R-:W-:Y:S01]  /*1490*/  IMAD.MOV.U32 R11, RZ, RZ, 0x1 ;  /* 0x00000001ff0b7424 */ /* 0x000fe200078e00ff */
[----:B------:R-:W4:Y:S01]  /*14a0*/  LDC R0, c[0x0][0x374] ;  /* 0x0000dd00ff007b82 */ /* 0x000f220000000800 */
[----:B------:R-:W2:Y:S01]  /*14b0*/  LDCU.64 UR22, c[0x0][0x348] ;  /* 0x00006900ff1677ac */ /* 0x000ea20008000a00 */
[----:B------:R-:W-:Y:S01]  /*14c0*/  UMOV UR6, URZ ;  /* 0x000000ff00067c82 */ /* 0x000fe20008000000 */
[----:B-1----:R-:W-:-:S04]  /*14d0*/  UIADD3 UR5, UPT, UPT, UR13, 0x3f, URZ ;  /* 0x0000003f0d057890 */ /* 0x002fc8000fffe0ff */
[----:B------:R-:W-:-:S04]  /*14e0*/  USHF.R.S32.HI UR4, URZ, 0x1f, UR5 ;  /* 0x0000001fff047899 */ /* 0x000fc80008011405 */
[----:B------:R-:W-:-:S04]  /*14f0*/  ULEA.HI UR4, UR4, UR5, URZ, 0x6 ;  /* 0x0000000504047291 */ /* 0x000fc8000f8f30ff */
[----:B------:R-:W-:Y:S02]  /*1500*/  USHF.R.S32.HI UR15, URZ, 0x6, UR4 ;  /* 0x00000006ff0f7899 */ /* 0x000fe40008011404 */
[----:B------:R-:W-:Y:S02]  /*1510*/  UIADD3 UR4, UPT, UPT, UR13, -0x1, URZ ;  /* 0xffffffff0d047890 */ /* 0x000fe4000fffe0ff */
[----:B------:R-:W-:Y:S02]  /*1520*/  UISETP.LT.U32.AND UP0, UPT, UR15, 0x8, UPT ;  /* 0x000000080f00788c */ /* 0x000fe4000bf01070 */
[----:B------:R-:W-:Y:S02]  /*1530*/  UISETP.GE.U32.AND UP1, UPT, UR4, -0x7f, UPT ;  /* 0xffffff810400788c */ /* 0x000fe4000bf26070 */
[----:B------:R-:W-:Y:S02]  /*1540*/  USEL UR14, UR15, 0x8, UP0 ;  /* 0x000000080f0e7887 */ /* 0x000fe40008000000 */
[----:B------:R-:W-:-:S02]  /*1550*/  UIADD3 UR13, UPT, UPT, UR13, 0x7e, URZ ;  /* 0x0000007e0d0d7890 */ /* 0x000fc4000fffe0ff */
[----:B------:R-:W-:Y:S02]  /*1560*/  UIADD3 UR5, UPT, UPT, UR14, -0x1, URZ ;  /* 0xffffffff0e057890 */ /* 0x000fe4000fffe0ff */
[----:B------:R-:W-:-:S03]  /*1570*/  UIADD3 UR7, UPT, UPT, UR15, -UR14, URZ ;  /* 0x8000000e0f077290 */ /* 0x000fc6000fffe0ff */
[----:B------:R-:W-:-:S04]  /*1580*/  @UP1 UIADD3 UR5, UPT, UPT, UR14, URZ, URZ ;  /* 0x000000ff0e051290 */ /* 0x000fc8000fffe0ff */
[----:B--2---:R-:W-:-:S12]  /*1590*/  UIADD3 UR5, UPT, UPT, UR5, 0x1, URZ ;  /* 0x0000000105057890 */ /* 0x004fd8000fffe0ff */
.L_x_35:
[----:B------:R-:W-:Y:S01]  /*15a0*/  UISETP.NE.AND UP0, UPT, UR37, URZ, UPT ;  /* 0x000000ff2500728c */ /* 0x000fe2000bf05270 */
[----:B------:R-:W1:Y:S08]  /*15b0*/  S2UR UR37, SR_CgaCtaId ;  /* 0x00000000002579c3 */ /* 0x000e700000008800 */
[----:B------:R-:W-:Y:S05]  /*15c0*/  BRA.U UP0, `(.L_x_18) ;  /* 0x0000000100347547 */ /* 0x000fea000b800000 */
[----:B------:R-:W2:Y:S01]  /*15d0*/  S2R R2, SR_CgaCtaId ;  /* 0x0000000000027919 */ /* 0x000ea20000008800 */
[----:B------:R-:W-:-:S04]  /*15e0*/  MOV R3, 0x400 ;  /* 0x0000040000037802 */ /* 0x000fc80000000f00 */
[----:B--2---:R-:W-:Y:S02]  /*15f0*/  LEA R2, R2, R3, 0x18 ;  /* 0x0000000302027211 */ /* 0x004fe400078ec0ff */
[----:B------:R-:W-:-:S03]  /*1600*/  SHF.L.U32 R3, R11, 0x1f, RZ ;  /* 0x0000001f0b037819 */ /* 0x000fc600000006ff */
[----:B------:R-:W-:-:S04]  /*1610*/  IMAD R2, R12, 0x8, R2 ;  /* 0x000000080c027824 */ /* 0x000fc800078e0202 */
[----:B------:R-:W2:Y:S02]  /*1620*/  SYNCS.PHASECHK.TRANS64.TRYWAIT P0, [R2+URZ+0x130], R3 ;  /* 0x00013003020075a7 */ /* 0x000ea400080011ff */
[----:B--2---:R-:W-:Y:S05]  /*1630*/  @!P0 BRA `(.L_x_19) ;  /* 0x00000060003c8947 */ /* 0x004fea0003800000 */
.L_x_119:
[----:B------:R-:W-:Y:S01]  /*1640*/  VIADD R12, R12, 0x1 ;  /* 0x000000010c0c7836 */ /* 0x000fe20000000000 */
[----:B------:R2:W-:Y:S04]  /*1650*/  SYNCS.ARRIVE.TRANS64.A1T0 RZ, [R2+URZ+0x120], RZ ;  /* 0x000120ff02ff79a7 */ /* 0x0005e800081000ff */
[----:B------:R-:W-:-:S04]  /*1660*/  ISETP.NE.AND P0, PT, R12, 0x2, PT ;  /* 0x000000020c00780c */ /* 0x000fc80003f05270 */
[----:B------:R-:W-:Y:S02]  /*1670*/  SEL R12, R12, RZ, P0 ;  /* 0x000000ff0c0c7207 */ /* 0x000fe40000000000 */
[----:B--2---:R-:W-:-:S04]  /*1680*/  SEL R2, RZ, 0x1, P0 ;  /* 0x00000001ff027807 */ /* 0x004fc80000000000 */
[----:B------:R-:W-:-:S07]  /*1690*/  LOP3.LUT R11, R11, R2, RZ, 0x3c, !PT ;  /* 0x000000020b0b7212 */ /* 0x000fce00078e3cff */
.L_x_18:
[----:B------:R-:W-:Y:S01]  /*16a0*/  UMOV UR4, 0x400 ;  /* 0x0000040000047882 */ /* 0x000fe20000000000 */
[----:B------:R-:W-:Y:S01]  /*16b0*/  SHF.L.U32 R2, R17, 0x1f, RZ ;  /* 0x0000001f11027819 */ /* 0x000fe200000006ff */
[----:B-1----:R-:W-:Y:S01]  /*16c0*/  ULEA UR4, UR37, UR4, 0x18 ;  /* 0x0000000425047291 */ /* 0x002fe2000f8ec0ff */
[----:B------:R-:W-:Y:S01]  /*16d0*/  R2UR UR35, R15 ;  /* 0x000000000f2372ca */ /* 0x000fe200000e0000 */
[----:B------:R-:W-:Y:S01]  /*16e0*/  UISETP.GE.U32.AND UP0, UPT, UR13, 0x7f, UPT ;  /* 0x0000007f0d00788c */ /* 0x000fe2000bf06070 */
[----:B------:R-:W-:Y:S01]  /*16f0*/  R2UR UR11, R14 ;  /* 0x000000000e0b72ca */ /* 0x000fe200000e0000 */
[----:B------:R-:W-:Y:S01]  /*1700*/  ULEA UR8, UR6, UR4, 0x3 ;  /* 0x0000000406087291 */ /* 0x000fe2000f8e18ff */
[----:B------:R-:W-:-:S08]  /*1710*/  UMOV UR24, URZ ;  /* 0x000000ff00187c82 */ /* 0x000fd00008000000 */
[----:B------:R1:W2:Y:S01]  /*1720*/  SYNCS.PHASECHK.TRANS64.TRYWAIT P0, [UR8+0x40], R2 ;  /* 0x00004002ff0075a7 */ /* 0x0002a20008001108 */
[----:B------:R-:W-:Y:S02]  /*1730*/  USHF.L.U32 UR35, UR35, 0x7, URZ ;  /* 0x0000000723237899 */ /* 0x000fe400080006ff */
[----:B------:R-:W-:Y:S01]  /*1740*/  USHF.L.U32 UR11, UR11, 0x6, URZ ;  /* 0x000000060b0b7899 */ /* 0x000fe200080006ff */
[----:B------:R-:W-:Y:S11]  /*1750*/  BRA.U !UP0, `(.L_x_20) ;  /* 0x0000000108a87547 */ /* 0x000ff6000b800000 */
[----:B------:R-:W-:Y:S01]  /*1760*/  UMOV UR16, URZ ;  /* 0x000000ff00107c82 */ /* 0x000fe20008000000 */
[----:B------:R-:W-:-:S05]  /*1770*/  UMOV UR17, UR6 ;  /* 0x0000000600117c82 */ /* 0x000fca0008000000 */
.L_x_25:
[----:B-1----:R-:W-:Y:S01]  /*1780*/  ULEA UR33, UR17, UR4, 0x3 ;  /* 0x0000000411217291 */ /* 0x002fe2000f8e18ff */
[----:B--2---:R-:W-:Y:S01]  /*1790*/  @!P5 MOV R3, 0x6000 ;  /* 0x000060000003d802 */ /* 0x004fe20000000f00 */
[----:B--2---:R-:W-:Y:S10]  /*17a0*/  @P0 BRA `(.L_x_21) ;  /* 0x00000000000c0947 */ /* 0x004ff40003800000 */
[----:B------:R-:W-:-:S04]  /*17b0*/  SHF.L.U32 R4, R17, 0x1f, RZ ;  /* 0x0000001f11047819 */ /* 0x000fc800000006ff */
[----:B------:R-:W2:Y:S02]  /*17c0*/  SYNCS.PHASECHK.TRANS64.TRYWAIT P0, [UR33+0x40], R4 ;  /* 0x00004004ff0075a7 */ /* 0x000ea40008001121 */
[----:B--2---:R-:W-:Y:S05]  /*17d0*/  @!P0 BRA `(.L_x_22) ;  /* 0x0000005c00e88947 */ /* 0x004fea0003800000 */
.L_x_21:
[----:B------:R2:W-:Y:S01]  /*17e0*/  @!P5 SYNCS.ARRIVE.TRANS64 RZ, [UR33], R3 ;  /* 0x00000003ffffd9a7 */ /* 0x0005e20008000021 */
[----:B------:R-:W-:Y:S04]  /*17f0*/  BSSY.RECONVERGENT B0, `(.L_x_23) ;  /* 0x0000003000007945 */ /* 0x000fe80003800200 */
[----:B------:R-:W-:Y:S05]  /*1800*/  @P4 BRA `(.L_x_24) ;  /* 0x0000000000044947 */ /* 0x000fea0003800000 */
[----:B------:R-:W-:Y:S05]  /*1810*/  BPT.TRAP 0x1 ;  /* 0x000000040000795c */ /* 0x000fea0000300000 */
.L_x_24:
[----:B------:R-:W-:Y:S05]  /*1820*/  BSYNC.RECONVERGENT B0 ;  /* 0x0000000000007941 */ /* 0x000fea0003800200 */
.L_x_23:
[----:B------:R-:W-:Y:S02]  /*1830*/  UIADD3 UR6, UPT, UPT, UR17, 0x1, URZ ;  /* 0x0000000111067890 */ /* 0x000fe4000fffe0ff */
[----:B------:R-:W-:Y:S02]  /*1840*/  ULEA UR32, UR17, UR4, 0xe ;  /* 0x0000000411207291 */ /* 0x000fe4000f8e70ff */
[----:B------:R-:W-:Y:S02]  /*1850*/  UISETP.NE.AND UP0, UPT, UR6, 0x8, UPT ;  /* 0x000000080600788c */ /* 0x000fe4000bf05270 */
[----:B------:R-:W-:Y:S02]  /*1860*/  UIADD3 UR26, UP1, UPT, UR22, 0x80, URZ ;  /* 0x00000080161a7890 */ /* 0x000fe4000ff3e0ff */
[----:B------:R-:W-:Y:S02]  /*1870*/  USEL UR9, URZ, 0x1, UP0 ;  /* 0x00000001ff097887 */ /* 0x000fe40008000000 */
[----:B------:R-:W-:-:S02]  /*1880*/  USEL UR6, UR6, URZ, UP0 ;  /* 0x000000ff06067287 */ /* 0x000fc40008000000 */
[----:B------:R-:W-:Y:S02]  /*1890*/  UIADD3 UR20, UP0, UPT, UR22, 0x180, URZ ;  /* 0x0000018016147890 */ /* 0x000fe4000ff1e0ff */
[----:B------:R-:W-:Y:S01]  /*18a0*/  ULEA UR8, UR6, UR4, 0x3 ;  /* 0x0000000406087291 */ /* 0x000fe2000f8e18ff */
[----:B------:R-:W-:Y:S01]  /*18b0*/  LOP3.LUT R17, R17, UR9, RZ, 0x3c, !PT ;  /* 0x0000000911117c12 */ /* 0x000fe2000f8e3cff */
[----:B------:R-:W-:Y:S02]  /*18c0*/  USHF.L.U32 UR34, UR16, 0x6, URZ ;  /* 0x0000000610227899 */ /* 0x000fe400080006ff */
[----:B------:R-:W-:Y:S01]  /*18d0*/  UIADD3.X UR27, UPT, UPT, URZ, UR23, URZ, UP1, !UPT ;  /* 0x00000017ff1b7290 */ /* 0x000fe20008ffe4ff */
[----:B-1----:R-:W-:Y:S01]  /*18e0*/  SHF.L.U32 R2, R17, 0x1f, RZ ;  /* 0x0000001f11027819 */ /* 0x002fe200000006ff */
[----:B------:R-:W-:Y:S02]  /*18f0*/  UIADD3 UR32, UPT, UPT, UR32, 0x6400, URZ ;  /* 0x0000640020207890 */ /* 0x000fe4000fffe0ff */
[----:B------:R-:W-:Y:S01]  /*1900*/  UIADD3.X UR21, UPT, UPT, URZ, UR23, URZ, UP0, !UPT ;  /* 0x00000017ff157290 */ /* 0x000fe200087fe4ff */
[----:B------:R1:W1:Y:S01]  /*1910*/  SYNCS.PHASECHK.TRANS64.TRYWAIT P0, [UR8+0x40], R2 ;  /* 0x00004002ff0075a7 */ /* 0x0002620008001108 */
[----:B------:R-:W-:Y:S01]  /*1920*/  ULEA UR8, UR17, UR4, 0xd ;  /* 0x0000000411087291 */ /* 0x000fe2000f8e68ff */
[----:B------:R-:W-:Y:S01]  /*1930*/  UMOV UR18, 0x0 ;  /* 0x0000000000127882 */ /* 0x000fe20000000000 */
[----:B------:R-:W-:-:S02]  /*1940*/  UMOV UR19, 0x10000000 ;  /* 0x1000000000137882 */ /* 0x000fc40000000000 */
[----:B------:R-:W-:Y:S01]  /*1950*/  UIADD3 UR8, UPT, UPT, UR8, 0x26400, URZ ;  /* 0x0002640008087890 */ /* 0x000fe2000fffe0ff */
[----:B------:R1:W-:Y:S01]  /*1960*/  UTMALDG.3D [UR32], [UR26], desc[UR18] ;  /* 0x000012201a0075b4 */ /* 0x0003e20008011000 */
[----:B------:R-:W-:Y:S01]  /*1970*/  UMOV UR12, UR36 ;  /* 0x00000024000c7c82 */ /* 0x000fe20008000000 */
[----:B------:R-:W-:Y:S01]  /*1980*/  UMOV UR9, UR33 ;  /* 0x0000002100097c82 */ /* 0x000fe20008000000 */
[----:B------:R-:W-:Y:S01]  /*1990*/  UMOV UR10, UR34 ;  /* 0x00000022000a7c82 */ /* 0x000fe20008000000 */
[----:B------:R-:W-:Y:S01]  /*19a0*/  UIADD3 UR16, UPT, UPT, UR16, 0x1, URZ ;  /* 0x0000000110107890 */ /* 0x000fe2000fffe0ff */
[----:B------:R-:W-:Y:S01]  /*19b0*/  UMOV UR24, UR5 ;  /* 0x0000000500187c82 */ /* 0x000fe20008000000 */
[----:B------:R-:W-:Y:S02]  /*19c0*/  UMOV UR17, UR6 ;  /* 0x0000000600117c82 */ /* 0x000fe40008000000 */
[----:B------:R1:W-:Y:S01]  /*19d0*/  UTMALDG.3D [UR8], [UR20], desc[UR18] ;  /* 0x00001208140075b4 */ /* 0x0003e20008011000 */
[----:B------:R-:W-:-:S09]  /*19e0*/  UISETP.NE.AND UP0, UPT, UR16, UR5, UPT ;  /* 0x000000051000728c */ /* 0x000fd2000bf05270 */
[----:B------:R-:W-:Y:S05]  /*19f0*/  BRA.U UP0, `(.L_x_25) ;  /* 0xfffffffd00607547 */ /* 0x000fea000b83ffff */
.L_x_20:
[----:B-1----:R-:W-:Y:S01]  /*1a00*/  ULEA UR8, UR6, UR4, 0x3 ;  /* 0x0000000406087291 */ /* 0x002fe2000f8e18ff */
[----:B------:R-:W-:Y:S01]  /*1a10*/  SHF.L.U32 R2, R17, 0x1f, RZ ;  /* 0x0000001f11027819 */ /* 0x000fe200000006ff */
[----:B------:R-:W-:Y:S01]  /*1a20*/  @!P1 SYNCS.ARRIVE.TRANS64.A1T0 RZ, [UR4+0xb8], RZ ;  /* 0x0000b8ffffff99a7 */ /* 0x000fe20008100004 */
[----:B------:R-:W-:-:S06]  /*1a30*/  UISETP.GT.AND UP0, UPT, UR15, UR14, UPT ;  /* 0x0000000e0f00728c */ /* 0x000fcc000bf04270 */
[----:B--2---:R1:W2:Y:S03]  /*1a40*/  SYNCS.PHASECHK.TRANS64.TRYWAIT P0, [UR8+0x40], R2 ;  /* 0x00004002ff0075a7 */ /* 0x0042a60008001108 */
[----:B------:R-:W-:Y:S05]  /*1a50*/  BRA.U !UP0, `(.L_x_26) ;  /* 0x0000000108ac7547 */ /* 0x000fea000b800000 */
[----:B------:R-:W-:Y:S01]  /*1a60*/  UIADD3 UR21, UPT, UPT, UR7, UR24, URZ ;  /* 0x0000001807157290 */ /* 0x000fe2000fffe0ff */
[----:B------:R-:W-:-:S11]  /*1a70*/  UMOV UR25, UR6 ;  /* 0x0000000600197c82 */ /* 0x000fd60008000000 */
.L_x_31:
[----:B-1----:R-:W-:Y:S01]  /*1a80*/  ULEA UR17, UR25, UR4, 0x3 ;  /* 0x0000000419117291 */ /* 0x002fe2000f8e18ff */
[----:B--2---:R-:W-:Y:S01]  /*1a90*/  @!P5 MOV R3, 0x6000 ;  /* 0x000060000003d802 */ /* 0x004fe20000000f00 */
[----:B--2---:R-:W-:Y:S10]  /*1aa0*/  @P0 BRA `(.L_x_27) ;  /* 0x00000000000c0947 */ /* 0x004ff40003800000 */
[----:B------:R-:W-:-:S04]  /*1ab0*/  SHF.L.U32 R4, R17, 0x1f, RZ ;  /* 0x0000001f11047819 */ /* 0x000fc800000006ff */
[----:B------:R-:W2:Y:S02]  /*1ac0*/  SYNCS.PHASECHK.TRANS64.TRYWAIT P0, [UR17+0x40], R4 ;  /* 0x00004004ff0075a7 */ /* 0x000ea40008001111 */
[----:B--2---:R-:W-:Y:S05]  /*1ad0*/  @!P0 BRA `(.L_x_28) ;  /* 0x0000005c00408947 */ /* 0x004fea0003800000 */
.L_x_27:
[----:B------:R2:W-:Y:S01]  /*1ae0*/  @!P5 SYNCS.ARRIVE.TRANS64 RZ, [UR17], R3 ;  /* 0x00000003ffffd9a7 */ /* 0x0005e20008000011 */
[----:B------:R-:W-:Y:S04]  /*1af0*/  BSSY.RECONVERGENT B0, `(.L_x_29) ;  /* 0x0000003000007945 */ /* 0x000fe80003800200 */
[----:B------:R-:W-:Y:S05]  /*1b00*/  @P4 BRA `(.L_x_30) ;  /* 0x0000000000044947 */ /* 0x000fea0003800000 */
[----:B------:R-:W-:Y:S05]  /*1b10*/  BPT.TRAP 0x1 ;  /* 0x000000040000795c */ /* 0x000fea0000300000 */
.L_x_30:
[----:B------:R-:W-:Y:S05]  /*1b20*/  BSYNC.RECONVERGENT B0 ;  /* 0x0000000000007941 */ /* 0x000fea0003800200 */
.L_x_29:
        /* <DEDUP_REMOVED lines=10> */
[----:B------:R-:W-:Y:S01]  /*1bd0*/  UIADD3 UR16, UPT, UPT, UR16, 0x6400, URZ ;  /* 0x0000640010107890 */ /* 0x000fe2000fffe0ff */
[----:B-1----:R-:W-:Y:S01]  /*1be0*/  SHF.L.U32 R2, R17, 0x1f, RZ ;  /* 0x0000001f11027819 */ /* 0x002fe200000006ff */
[----:B------:R-:W-:Y:S02]  /*1bf0*/  UIADD3.X UR31, UPT, UPT, URZ, UR23, URZ, UP1, !UPT ;  /* 0x00000017ff1f7290 */ /* 0x000fe40008ffe4ff */
[----:B------:R-:W-:Y:S01]  /*1c00*/  UIADD3.X UR29, UPT, UPT, URZ, UR23, URZ, UP0, !UPT ;  /* 0x00000017ff1d7290 */ /* 0x000fe200087fe4ff */
[----:B------:R1:W1:Y:S01]  /*1c10*/  SYNCS.PHASECHK.TRANS64.TRYWAIT P0, [UR8+0x40], R2 ;  /* 0x00004002ff0075a7 */ /* 0x0002620008001108 */
[----:B------:R-:W-:Y:S01]  /*1c20*/  ULEA UR8, UR25, UR4, 0xd ;  /* 0x0000000419087291 */ /* 0x000fe2000f8e68ff */
[----:B------:R-:W-:Y:S01]  /*1c30*/  UMOV UR26, 0x0 ;  /* 0x00000000001a7882 */ /* 0x000fe20000000000 */
[----:B------:R-:W-:-:S02]  /*1c40*/  UMOV UR27, 0x10000000 ;  /* 0x10000000001b7882 */ /* 0x000fc40000000000 */
[----:B------:R-:W-:Y:S01]  /*1c50*/  UIADD3 UR8, UPT, UPT, UR8, 0x26400, URZ ;  /* 0x0002640008087890 */ /* 0x000fe2000fffe0ff */
[----:B------:R-:W-:Y:S01]  /*1c60*/  UMOV UR19, UR35 ;  /* 0x0000002300137c82 */ /* 0x000fe20008000000 */
[----:B------:R-:W-:Y:S01]  /*1c70*/  UMOV UR20, UR36 ;  /* 0x0000002400147c82 */ /* 0x000fe20008000000 */
[----:B------:R-:W-:Y:S01]  /*1c80*/  UMOV UR12, UR36 ;  /* 0x00000024000c7c82 */ /* 0x000fe20008000000 */
[----:B------:R-:W-:Y:S01]  /*1c90*/  UMOV UR9, UR17 ;  /* 0x0000001100097c82 */ /* 0x000fe20008000000 */
[----:B------:R-:W-:Y:S01]  /*1ca0*/  UMOV UR10, UR18 ;  /* 0x00000012000a7c82 */ /* 0x000fe20008000000 */
[----:B------:R1:W-:Y:S01]  /*1cb0*/  UTMALDG.3D [UR16], [UR30], desc[UR26] ;  /* 0x00001a101e0075b4 */ /* 0x0003e20008011000 */
[----:B------:R-:W-:Y:S01]  /*1cc0*/  UIADD3 UR24, UPT, UPT, UR24, 0x1, URZ ;  /* 0x0000000118187890 */ /* 0x000fe2000fffe0ff */
[----:B------:R-:W-:-:S03]  /*1cd0*/  UMOV UR25, UR6 ;  /* 0x0000000600197c82 */ /* 0x000fc60008000000 */
[----:B------:R-:W-:Y:S01]  /*1ce0*/  UISETP.NE.AND UP0, UPT, UR24, UR21, UPT ;  /* 0x000000151800728c */ /* 0x000fe2000bf05270 */
[----:B------:R1:W-:Y:S08]  /*1cf0*/  UTMALDG.3D [UR8], [UR28], desc[UR26] ;  /* 0x00001a081c0075b4 */ /* 0x0003f00008011000 */
[----:B------:R-:W-:Y:S05]  /*1d00*/  BRA.U UP0, `(.L_x_31) ;  /* 0xfffffffd005c7547 */ /* 0x000fea000b83ffff */
.L_x_26:
[C---:B-1----:R-:W-:Y:S01]  /*1d10*/  LEA R2, R16.reuse, UR4, 0x3 ;  /* 0x0000000410027c11 */ /* 0x042fe2000f8e18ff */
[----:B------:R-:W-:Y:S01]  /*1d20*/  NOP ;  /* 0x0000000000007918 */ /* 0x000fe20000000000 */
[----:B--2---:R-:W-:Y:S02]  /*1d30*/  SHF.L.U32 R3, R13, 0x1f, RZ ;  /* 0x0000001f0d037819 */ /* 0x004fe400000006ff */
[----:B------:R-:W-:Y:S02]  /*1d40*/  LEA R4, R16, UR4, 0x4 ;  /* 0x0000000410047c11 */ /* 0x000fe4000f8e20ff */
[----:B------:R-:W1:Y:S02]  /*1d50*/  SYNCS.PHASECHK.TRANS64.TRYWAIT P0, [R2+URZ+0xc0], R3 ;  /* 0x0000c003020075a7 */ /* 0x000e6400080011ff */
[----:B-1----:R-:W-:Y:S05]  /*1d60*/  @!P0 BRA `(.L_x_32) ;  /* 0x0000005800b48947 */ /* 0x002fea0003800000 */
.L_x_122:
[----:B------:R-:W2:Y:S01]  /*1d70*/  LDS.128 R4, [R4+0x150] ;  /* 0x0001500004047984 */ /* 0x000ea20000000c00 */
[----:B---3--:R-:W-:Y:S01]  /*1d80*/  ISETP.GE.AND P0, PT, R40, 0x1, PT ;  /* 0x000000012800780c */ /* 0x008fe20003f06270 */
[----:B-1----:R-:W-:Y:S01]  /*1d90*/  VIADD R2, R2, 0xd0 ;  /* 0x000000d002027836 */ /* 0x002fe20000000000 */
[----:B------:R-:W-:Y:S01]  /*1da0*/  @!PT LDS RZ, [RZ] ;  /* 0x00000000fffff984 */ /* 0x000fe20000000800 */
[----:B------:R-:W-:Y:S01]  /*1db0*/  @!PT LDS RZ, [RZ] ;  /* 0x00000000fffff984 */ /* 0x000fe20000000800 */
[----:B------:R-:W-:Y:S01]  /*1dc0*/  @!PT LDS RZ, [RZ] ;  /* 0x00000000fffff984 */ /* 0x000fe20000000800 */
[----:B------:R-:W-:Y:S01]  /*1dd0*/  @!PT LDS RZ, [RZ] ;  /* 0x00000000fffff984 */ /* 0x000fe20000000800 */
[----:B------:R1:W-:Y:S06]  /*1de0*/  MEMBAR.ALL.CTA ;  /* 0x0000000000007992 */ /* 0x0003ec0000008000 */
[----:B-1----:R-:W1:Y:S01]  /*1df0*/  FENCE.VIEW.ASYNC.S ;  /* 0x00000000000073c6 */ /* 0x002e620000000000 */
[----:B------:R-:W-:-:S04]  /*1e00*/  PRMT R2, RZ, 0x654, R2 ;  /* 0x00000654ff027816 */ /* 0x000fc80000000002 */
[----:B-1----:R1:W-:Y:S01]  /*1e10*/  SYNCS.ARRIVE.TRANS64.RED.A1T0 RZ, [R2+URZ], RZ ;  /* 0x000000ff02ff79a7 */ /* 0x0023e200081004ff */
[----:B--2---:R-:W-:-:S13]  /*1e20*/  LOP3.LUT P2, RZ, R6, 0x1, RZ, 0xc0, !PT ;  /* 0x0000000106ff7812 */ /* 0x004fda000784c0ff */
[----:B------:R-:W-:Y:S01]  /*1e30*/  @P2 SHF.R.U32.HI R3, RZ, 0x10, R5 ;  /* 0x00000010ff032819 */ /* 0x000fe20000011605 */
[----:B------:R-:W-:Y:S01]  /*1e40*/  VOTEU.ANY UP0, P2 ;  /* 0x0000000000ff7886 */ /* 0x000fe20001000100 */
[----:B------:R-:W-:Y:S02]  /*1e50*/  @P2 MOV R10, R4 ;  /* 0x00000004000a2202 */ /* 0x000fe40000000f00 */
[----:B------:R-:W-:Y:S02]  /*1e60*/  @P2 R2UR.BROADCAST UR8, R3 ;  /* 0x00000000030822ca */ /* 0x000fe400008e0000 */
[----:B------:R-:W-:-:S11]  /*1e70*/  @P2 LOP3.LUT R9, R5, 0xffff, RZ, 0xc0, !PT ;  /* 0x0000ffff05092812 */ /* 0x000fd600078ec0ff */
[----:B------:R-:W-:Y:S01]  /*1e80*/  @UP0 UMOV UR36, UR8 ;  /* 0x0000000800240c82 */ /* 0x000fe20008000000 */
[----:B-1----:R-:W-:Y:S05]  /*1e90*/  @!P0 BRA `(.L_x_33) ;  /* 0x0000000000b88947 */ /* 0x002fea0003800000 */
[----:B------:R-:W4:Y:S01]  /*1ea0*/  LDC.64 R4, c[0x0][0xb18] ;  /* 0x0002c600ff047b82 */ /* 0x000f220000000a00 */
[----:B------:R-:W-:-:S07]  /*1eb0*/  ISETP.NE.AND P3, PT, R40, 0x1, PT ;  /* 0x000000012800780c */ /* 0x000fce0003f65270 */
[----:B------:R-:W1:Y:S08]  /*1ec0*/  LDC.64 R6, c[0x0][0xb10] ;  /* 0x0002c400ff067b82 */ /* 0x000e700000000a00 */
[----:B------:R-:W2:Y:S08]  /*1ed0*/  LDC R14, c[0x0][0xb20] ;  /* 0x0002c800ff0e7b82 */ /* 0x000eb00000000800 */
[----:B------:R-:W3:Y:S01]  /*1ee0*/  LDC R15, c[0x0][0xb0c] ;  /* 0x0002c300ff0f7b82 */ /* 0x000ee20000000800 */
[----:B----4-:R-:W-:Y:S01]  /*1ef0*/  IMAD.HI.U32 R19, R0, R5, RZ ;  /* 0x0000000500137227 */ /* 0x010fe200078e00ff */
[----:B------:R-:W-:-:S03]  /*1f00*/  ISETP.NE.AND P0, PT, R4, 0x1, PT ;  /* 0x000000010400780c */ /* 0x000fc60003f05270 */
[----:B------:R-:W-:-:S03]  /*1f10*/  IMAD.HI.U32 R5, R9, R5, RZ ;  /* 0x0000000509057227 */ /* 0x000fc600078e00ff */
[----:B------:R-:W4:Y:S01]  /*1f20*/  LDC.64 R2, c[0x0][0xb28] ;  /* 0x0002ca00ff027b82 */ /* 0x000f220000000a00 */
[----:B-1----:R-:W-:-:S04]  /*1f30*/  IMAD.HI.U32 R20, R8, R6, RZ ;  /* 0x0000000608147227 */ /* 0x002fc800078e00ff */
[----:B------:R-:W-:Y:S01]  /*1f40*/  IMAD.HI.U32 R21, R10, R6, RZ ;  /* 0x000000060a157227 */ /* 0x000fe200078e00ff */
[----:B------:R-:W-:Y:S02]  /*1f50*/  SHF.R.U32.HI R20, RZ, R7, R20 ;  /* 0x00000007ff147219 */ /* 0x000fe40000011614 */
[-C--:B--2---:R-:W-:Y:S02]  /*1f60*/  SHF.R.U32.HI R19, RZ, R14.reuse, R19 ;  /* 0x0000000eff137219 */ /* 0x084fe40000011613 */
[----:B------:R-:W-:Y:S02]  /*1f70*/  SHF.R.U32.HI R5, RZ, R14, R5 ;  /* 0x0000000eff057219 */ /* 0x000fe40000011605 */
[----:B------:R-:W-:Y:S02]  /*1f80*/  SEL R19, R0, R19, !P0 ;  /* 0x0000001300137207 */ /* 0x000fe40004000000 */
[----:B------:R-:W-:Y:S02]  /*1f90*/  SHF.R.U32.HI R21, RZ, R7, R21 ;  /* 0x00000007ff157219 */ /* 0x000fe40000011615 */
[----:B---3--:R-:W-:-:S02]  /*1fa0*/  ISETP.NE.AND P1, PT, R15, 0x1, PT ;  /* 0x000000010f00780c */ /* 0x008fc40003f25270 */
[----:B------:R-:W-:Y:S02]  /*1fb0*/  SEL R5, R9, R5, !P0 ;  /* 0x0000000509057207 */ /* 0x000fe40004000000 */
[----:B------:R-:W-:Y:S02]  /*1fc0*/  SEL R20, R8, R20, !P1 ;  /* 0x0000001408147207 */ /* 0x000fe40004800000 */
[----:B------:R-:W-:Y:S01]  /*1fd0*/  SEL R21, R10, R21, !P1 ;  /* 0x000000150a157207 */ /* 0x000fe20004800000 */
[----:B----4-:R-:W-:-:S04]  /*1fe0*/  IMAD.HI.U32 R18, R19, R2, RZ ;  /* 0x0000000213127227 */ /* 0x010fc800078e00ff */
        /* <DEDUP_REMOVED lines=10> */
[----:B------:R-:W-:-:S04]  /*2090*/  @!P0 IMAD.HI.U32 R7, R21, R2, RZ ;  /* 0x0000000215078227 */ /* 0x000fc800078e00ff */
[----:B------:R-:W-:Y:S01]  /*20a0*/  IMAD.MOV R2, RZ, RZ, -R6 ;  /* 0x000000ffff027224 */ /* 0x000fe200078e0a06 */
[----:B------:R-:W-:Y:S02]  /*20b0*/  @!P0 SHF.R.U32.HI R3, RZ, R3, R7 ;  /* 0x00000003ff038219 */ /* 0x000fe40000011607 */
[----:B------:R-:W-:Y:S01]  /*20c0*/  IADD3 R7, PT, PT, -R5, RZ, RZ ;  /* 0x000000ff05077210 */ /* 0x000fe20007ffe1ff */
[----:B------:R-:W-:Y:S01]  /*20d0*/  IMAD R2, R40, R2, R5 ;  /* 0x0000000228027224 */ /* 0x000fe200078e0205 */
        /* <DEDUP_REMOVED lines=10> */
.L_x_33:
[----:B------:R-:W1:Y:S02]  /*2180*/  LDCU UR8, c[0x0][0xb30] ;  /* 0x00016600ff0877ac */ /* 0x000e640008000800 */
[----:B-1----:R-:W-:-:S09]  /*2190*/  UISETP.NE.AND UP0, UPT, UR8, 0x1, UPT ;  /* 0x000000010800788c */ /* 0x002fd2000bf05270 */
[----:B------:R-:W-:Y:S05]  /*21a0*/  BRA.U UP0, `(.L_x_34) ;  /* 0x0000000100407547 */ /* 0x000fea000b800000 */
[----:B------:R-:W1:Y:S08]  /*21b0*/  LDC.64 R4, c[0x0][0xb10] ;  /* 0x0002c400ff047b82 */ /* 0x000e700000000a00 */
[----:B------:R-:W2:Y:S08]  /*21c0*/  LDC.64 R2, c[0x0][0xb18] ;  /* 0x0002c600ff027b82 */ /* 0x000eb00000000a00 */
[----:B------:R-:W3:Y:S08]  /*21d0*/  LDC R6, c[0x0][0xb20] ;  /* 0x0002c800ff067b82 */ /* 0x000ef00000000800 */
[----:B------:R-:W4:Y:S01]  /*21e0*/  LDC R7, c[0x0][0xb0c] ;  /* 0x0002c300ff077b82 */ /* 0x000f220000000800 */
[----:B-1----:R-:W-:-:S05]  /*21f0*/  IMAD.HI.U32 R4, R10, R4, RZ ;  /* 0x000000040a047227 */ /* 0x002fca00078e00ff */
[----:B------:R-:W-:Y:S01]  /*2200*/  SHF.R.U32.HI R4, RZ, R5, R4 ;  /* 0x00000005ff047219 */ /* 0x000fe20000011604 */
[----:B--2---:R-:W-:Y:S01]  /*2210*/  IMAD.HI.U32 R3, R9, R3, RZ ;  /* 0x0000000309037227 */ /* 0x004fe200078e00ff */
[----:B------:R-:W-:-:S04]  /*2220*/  ISETP.NE.AND P0, PT, R2, 0x1, PT ;  /* 0x000000010200780c */ /* 0x000fc80003f05270 */
[----:B---3--:R-:W-:-:S04]  /*2230*/  SHF.R.U32.HI R3, RZ, R6, R3 ;  /* 0x00000006ff037219 */ /* 0x008fc80000011603 */
[----:B------:R-:W-:Y:S02]  /*2240*/  SEL R3, R9, R3, !P0 ;  /* 0x0000000309037207 */ /* 0x000fe40004000000 */
[----:B----4-:R-:W-:-:S04]  /*2250*/  ISETP.NE.AND P1, PT, R7, 0x1, PT ;  /* 0x000000010700780c */ /* 0x010fc80003f25270 */
[----:B------:R-:W-:-:S05]  /*2260*/  SEL R4, R10, R4, !P1 ;  /* 0x000000040a047207 */ /* 0x000fca0004800000 */
[----:B------:R-:W-:Y:S02]  /*2270*/  IMAD.IADD R5, R3, 0x1, -R4 ;  /* 0x0000000103057824 */ /* 0x000fe400078e0a04 */
[----:B------:R-:W-:Y:S02]  /*2280*/  IMAD.IADD R3, R4, 0x1, -R3 ;  /* 0x0000000104037824 */ /* 0x000fe400078e0a03 */
[----:B------:R-:W-:Y:S02]  /*2290*/  IMAD R10, R5, R7, R10 ;  /* 0x00000007050a7224 */ /* 0x000fe400078e020a */
[----:B------:R-:W-:-:S07]  /*22a0*/  IMAD R9, R3, R2, R9 ;  /* 0x0000000203097224 */ /* 0x000fce00078e0209 */
.L_x_34:
[----:B------:R-:W-:Y:S01]  /*22b0*/  VIADD R16, R16, 0x1 ;  /* 0x0000000110107836 */ /* 0x000fe20000000000 */
[----:B------:R-:W-:Y:S01]  /*22c0*/  PLOP3.LUT P1, PT, PT, PT, PT, 0x80, 0x8 ;  /* 0x000000000008781c */ /* 0x000fe20003f2f070 */
[----:B------:R-:W-:Y:S02]  /*22d0*/  IMAD.IADD R15, R10, 0x1, R87 ;  /* 0x000000010a0f7824 */ /* 0x000fe400078e0257 */
[----:B------:R-:W-:Y:S01]  /*22e0*/  IMAD.IADD R14, R9, 0x1, R86 ;  /* 0x00000001090e7824 */ /* 0x000fe200078e0256 */
[----:B------:R-:W-:-:S04]  /*22f0*/  ISETP.NE.AND P0, PT, R16, 0x2, PT ;  /* 0x000000021000780c */ /* 0x000fc80003f05270 */
[----:B------:R-:W-:Y:S02]  /*2300*/  SEL R2, RZ, 0x1, P0 ;  /* 0x00000001ff027807 */ /* 0x000fe40000000000 */
[----:B------:R-:W-:Y:S02]  /*2310*/  SEL R16, R16, RZ, P0 ;  /* 0x000000ff10107207 */ /* 0x000fe40000000000 */
[----:B------:R-:W-:Y:S01]  /*2320*/  LOP3.LUT R13, R13, R2, RZ, 0x3c, !PT ;  /* 0x000000020d0d7212 */ /* 0x000fe200078e3cff */
[----:B------:R-:W-:Y:S06]  /*2330*/  @P2 BRA `(.L_x_35) ;  /* 0xfffffff000982947 */ /* 0x000fec000383ffff */
[----:B------:R-:W-:Y:S01]  /*2340*/  UIADD3 UR4, UPT, UPT, UR4, 0x40, URZ ;  /* 0x0000004004047890 */ /* 0x000fe2000fffe0ff */
[----:B------:R-:W-:-:S03]  /*2350*/  SHF.L.U32 R2, R17, 0x1f, RZ ;  /* 0x0000001f11027819 */ /* 0x000fc600000006ff */
[----:B------:R-:W-:-:S09]  /*2360*/  ULEA UR5, UR6, UR4, 0x3 ;  /* 0x0000000406057291 */ /* 0x000fd2000f8e18ff */
[----:B------:R-:W1:Y:S02]  /*2370*/  SYNCS.PHASECHK.TRANS64.TRYWAIT P0, [UR5], R2 ;  /* 0x00000002ff0075a7 */ /* 0x000e640008001105 */
[----:B-1----:R-:W-:Y:S05]  /*2380*/  @!P0 BRA `(.L_x_36) ;  /* 0x0000005400408947 */ /* 0x002fea0003800000 */
.L_x_124:
[----:B------:R-:W-:-:S04]  /*2390*/  UIADD3 UR6, UPT, UPT, UR6, 0x1, URZ ;  /* 0x0000000106067890 */ /* 0x000fc8000fffe0ff */
[----:B------:R-:W-:-:S04]  /*23a0*/  UISETP.NE.AND UP0, UPT, UR6, 0x8, UPT ;  /* 0x000000080600788c */ /* 0x000fc8000bf05270 */
[----:B------:R-:W-:Y:S02]  /*23b0*/  USEL UR7, URZ, 0x1, UP0 ;  /* 0x00000001ff077887 */ /* 0x000fe40008000000 */
[----:B------:R-:W-:-:S04]  /*23c0*/  USEL UR6, UR6, URZ, UP0 ;  /* 0x000000ff06067287 */ /* 0x000fc80008000000 */
[----:B------:R-:W-:Y:S01]  /*23d0*/  ULEA UR5, UR6, UR4, 0x3 ;  /* 0x0000000406057291 */ /* 0x000fe2000f8e18ff */
[----:B-1----:R-:W-:-:S04]  /*23e0*/  LOP3.LUT R2, R17, UR7, RZ, 0x3c, !PT ;  /* 0x0000000711027c12 */ /* 0x002fc8000f8e3cff */
[----:B------:R-:W-:-:S04]  /*23f0*/  SHF.L.U32 R3, R2, 0x1f, RZ ;  /* 0x0000001f02037819 */ /* 0x000fc800000006ff */
[----:B------:R-:W1:Y:S02]  /*2400*/  SYNCS.PHASECHK.TRANS64.TRYWAIT P0, [UR5], R3 ;  /* 0x00000003ff0075a7 */ /* 0x000e640008001105 */
[----:B-1----:R-:W-:Y:S05]  /*2410*/  @!P0 BRA `(.L_x_37) ;  /* 0x0000005400348947 */ /* 0x002fea0003800000 */
.L_x_126:
[----:B------:R-:W-:-:S04]  /*2420*/  UIADD3 UR6, UPT, UPT, UR6, 0x1, URZ ;  /* 0x0000000106067890 */ /* 0x000fc8000fffe0ff */
[----:B------:R-:W-:-:S04]  /*2430*/  UISETP.NE.AND UP0, UPT, UR6, 0x8, UPT ;  /* 0x000000080600788c */ /* 0x000fc8000bf05270 */
[----:B------:R-:W-:Y:S02]  /*2440*/  USEL UR7, URZ, 0x1, UP0 ;  /* 0x00000001ff077887 */ /* 0x000fe40008000000 */
[----:B------:R-:W-:-:S04]  /*2450*/  USEL UR6, UR6, URZ, UP0 ;  /* 0x000000ff06067287 */ /* 0x000fc80008000000 */
[----:B------:R-:W-:Y:S01]  /*2460*/  ULEA UR5, UR6, UR4, 0x3 ;  /* 0x0000000406057291 */ /* 0x000fe2000f8e18ff */
[----:B------:R-:W-:-:S04]  /*2470*/  LOP3.LUT R2, R2, UR7, RZ, 0x3c, !PT ;  /* 0x0000000702027c12 */ /* 0x000fc8000f8e3cff */
[----:B-1----:R-:W-:-:S04]  /*2480*/  SHF.L.U32 R3, R2, 0x1f, RZ ;  /* 0x0000001f02037819 */ /* 0x002fc800000006ff */
[----:B------:R-:W1:Y:S02]  /*2490*/  SYNCS.PHASECHK.TRANS64.TRYWAIT P0, [UR5], R3 ;  /* 0x00000003ff0075a7 */ /* 0x000e640008001105 */
[----:B-1----:R-:W-:Y:S05]  /*24a0*/  @!P0 BRA `(.L_x_38) ;  /* 0x0000005400288947 */ /* 0x002fea0003800000 */
.L_x_128:
        /* <DEDUP_REMOVED lines=9> */
.L_x_130:
        /* <DEDUP_REMOVED lines=9> */
.L_x_132:
        /* <DEDUP_REMOVED lines=9> */
.L_x_134:
        /* <DEDUP_REMOVED lines=9> */
.L_x_136:
[----:B------:R-:W-:-:S04]  /*26f0*/  UIADD3 UR6, UPT, UPT, UR6, 0x1, URZ ;  /* 0x0000000106067890 */ /* 0x000fc8000fffe0ff */
[----:B------:R-:W-:-:S04]  /*2700*/  UISETP.NE.AND UP0, UPT, UR6, 0x8, UPT ;  /* 0x000000080600788c */ /* 0x000fc8000bf05270 */
[----:B------:R-:W-:Y:S02]  /*2710*/  USEL UR5, URZ, 0x1, UP0 ;  /* 0x00000001ff057887 */ /* 0x000fe40008000000 */
[----:B------:R-:W-:-:S04]  /*2720*/  USEL UR6, UR6, URZ, UP0 ;  /* 0x000000ff06067287 */ /* 0x000fc80008000000 */
[----:B------:R-:W-:Y:S01]  /*2730*/  ULEA UR6, UR6, UR4, 0x3 ;  /* 0x0000000406067291 */ /* 0x000fe2000f8e18ff */
[----:B------:R-:W-:-:S04]  /*2740*/  LOP3.LUT R2, R2, UR5, RZ, 0x3c, !PT ;  /* 0x0000000502027c12 */ /* 0x000fc8000f8e3cff */
[----:B------:R-:W-:Y:S01]  /*2750*/  SHF.L.U32 R2, R2, 0x1f, RZ ;  /* 0x0000001f02027819 */ /* 0x000fe200000006ff */
[----:B-1--4-:R-:W-:-:S07]  /*2760*/  IMAD.U32 R0, RZ, RZ, UR6 ;  /* 0x00000006ff007e24 */ /* 0x012fce000f8e00ff */
.L_x_43:
[----:B-1----:R1:W2:Y:S02]  /*2770*/  SYNCS.PHASECHK.TRANS64.TRYWAIT P0, [R0+URZ], R2 ;  /* 0x00000002000075a7 */ /* 0x0022a400080011ff */
[----:B--2---:R-:W-:Y:S05]  /*2780*/  @!P0 NANOSLEEP.SYNCS 0x989680 ;  /* 0x009896800000895d */ /* 0x004fea0003900000 */
[----:B------:R-:W2:Y:S02]  /*2790*/  @!P0 SYNCS.PHASECHK.TRANS64 P0, [R0+URZ], R2 ;  /* 0x00000002000085a7 */ /* 0x000ea400080010ff */
[----:B--2---:R-:W-:Y:S05]  /*27a0*/  @P0 EXIT ;  /* 0x000000000000094d */ /* 0x004fea0003800000 */
[----:B------:R-:W-:Y:S05]  /*27b0*/  BRA `(.L_x_43) ;  /* 0xfffffffc00ec7947 */ /* 0x000fea000383ffff */
.L_x_17:
[----:B------:R-:W-:-:S04]  /*27c0*/  UISETP.NE.AND UP1, UPT, UR37, URZ, UPT ;  /* 0x000000ff2500728c */ /* 0x000fc8000bf25270 */
[----:B------:R-:W-:-:S09]  /*27d0*/  UISETP.NE.OR UP1, UPT, UR8, 0x1, UP1 ;  /* 0x000000010800788c */ /* 0x000fd20008f25670 */
[----:B------:R-:W-:Y:S05]  /*27e0*/  BRA.U UP1, `(.L_x_44) ;  /* 0x0000000501487547 */ /* 0x000fea000b800000 */
[----:B------:R-:W-:Y:S01]  /*27f0*/  ISETP.NE.AND P2, PT, R2, RZ, PT ;  /* 0x000000ff0200720c */ /* 0x000fe20003f45270 */
[----:B------:R-:W-:Y:S01]  /*2800*/  IMAD.MOV.U32 R12, RZ, RZ, 0x1 ;  /* 0x00000001ff0c7424 */ /* 0x000fe200078e00ff */
[----:B------:R-:W-:Y:S02]  /*2810*/  CS2R R10, SRZ ;  /* 0x00000000000a7805 */ /* 0x000fe4000001ff00 */
[----:B------:R-:W-:Y:S01]  /*2820*/  CS2R R8, SRZ ;  /* 0x0000000000087805 */ /* 0x000fe2000001ff00 */
[----:B------:R-:W-:Y:S01]  /*2830*/  UMOV UR4, 0x400 ;  /* 0x0000040000047882 */ /* 0x000fe20000000000 */
[----:B------:R-:W-:Y:S01]  /*2840*/  UMOV UR6, URZ ;  /* 0x000000ff00067c82 */ /* 0x000fe20008000000 */
[----:B------:R-:W-:-:S12]  /*2850*/  ULEA UR37, UR37, UR4, 0x18 ;  /* 0x0000000425257291 */ /* 0x000fd8000f8ec0ff */
.L_x_48:
[----:B------:R-:W-:Y:S02]  /*2860*/  LEA R0, R8, UR37, 0x3 ;  /* 0x0000002508007c11 */ /* 0x000fe4000f8e18ff */
[----:B------:R-:W-:-:S03]  /*2870*/  SHF.L.U32 R4, R9, 0x1f, RZ ;  /* 0x0000001f09047819 */ /* 0x000fc600000006ff */
[----:B------:R-:W-:Y:S01]  /*2880*/  VIADD R5, R0, 0x130 ;  /* 0x0000013000057836 */ /* 0x000fe20000000000 */
[----:B------:R-:W1:Y:S02]  /*2890*/  SYNCS.PHASECHK.TRANS64.TRYWAIT P0, [R0+URZ+0x120], R4 ;  /* 0x00012004000075a7 */ /* 0x000e6400080011ff */
[----:B-1----:R-:W-:Y:S05]  /*28a0*/  @!P0 BRA `(.L_x_45) ;  /* 0x0000005000a08947 */ /* 0x002fea0003800000 */
.L_x_137:
[----:B------:R-:W-:Y:S01]  /*28b0*/  ULEA UR5, UR6, UR37, 0x3 ;  /* 0x0000002506057291 */ /* 0x000fe2000f8e18ff */
[----:B-1----:R-:W-:Y:S01]  /*28c0*/  PRMT R0, RZ, 0x654, R5 ;  /* 0x00000654ff007816 */ /* 0x002fe20000000005 */
[----:B------:R-:W-:Y:S01]  /*28d0*/  @!P2 IMAD.MOV.U32 R4, RZ, RZ, 0x10 ;  /* 0x00000010ff04a424 */ /* 0x000fe200078e00ff */
[----:B------:R-:W-:Y:S01]  /*28e0*/  SHF.L.U32 R5, R12, 0x1f, RZ ;  /* 0x0000001f0c057819 */ /* 0x000fe200000006ff */
[----:B------:R-:W-:Y:S01]  /*28f0*/  UIADD3 UR4, UPT, UPT, UR5, 0xc0, URZ ;  /* 0x000000c005047890 */ /* 0x000fe2000fffe0ff */
[----:B------:R1:W-:Y:S05]  /*2900*/  SYNCS.ARRIVE.TRANS64.RED.A1T0 RZ, [R0+URZ], RZ ;  /* 0x000000ff00ff79a7 */ /* 0x0003ea00081004ff */
[----:B------:R-:W-:Y:S01]  /*2910*/  IMAD.U32 R6, RZ, RZ, UR4 ;  /* 0x00000004ff067e24 */ /* 0x000fe2000f8e00ff */
[----:B------:R-:W2:Y:S04]  /*2920*/  SYNCS.PHASECHK.TRANS64.TRYWAIT P0, [UR5+0xd0], R5 ;  /* 0x0000d005ff0075a7 */ /* 0x000ea80008001105 */
[----:B------:R-:W-:Y:S01]  /*2930*/  PRMT R6, R2, 0x654, R6 ;  /* 0x0000065402067816 */ /* 0x000fe20000000006 */
[----:B-12---:R-:W-:Y:S06]  /*2940*/  @!P0 BRA `(.L_x_46) ;  /* 0x00000050008c8947 */ /* 0x006fec0003800000 */
.L_x_139:
[----:B------:R-:W-:Y:S01]  /*2950*/  ULEA UR4, UR6, UR37, 0x4 ;  /* 0x0000002506047291 */ /* 0x000fe2000f8e20ff */
[----:B------:R-:W-:Y:S01]  /*2960*/  SEL R3, R6, R3, !P2 ;  /* 0x0000000306037207 */ /* 0x000fe20005000000 */
[----:B------:R-:W-:Y:S01]  /*2970*/  UIADD3 UR5, UPT, UPT, UR5, 0xc0, URZ ;  /* 0x000000c005057890 */ /* 0x000fe2000fffe0ff */
[----:B-1----:R-:W-:Y:S01]  /*2980*/  LEA R0, R11, UR37, 0x3 ;  /* 0x000000250b007c11 */ /* 0x002fe2000f8e18ff */
[----:B------:R-:W-:Y:S01]  /*2990*/  UIADD3 UR4, UPT, UPT, UR4, 0x150, URZ ;  /* 0x0000015004047890 */ /* 0x000fe2000fffe0ff */
[----:B------:R1:W-:Y:S01]  /*29a0*/  @!P2 SYNCS.ARRIVE.TRANS64.RED RZ, [R3+URZ], R4 ;  /* 0x0000000403ffa9a7 */ /* 0x0003e200080004ff */
[----:B------:R-:W-:Y:S01]  /*29b0*/  UIADD3 UR6, UPT, UPT, UR6, 0x1, URZ ;  /* 0x0000000106067890 */ /* 0x000fe2000fffe0ff */
[----:B------:R-:W-:-:S03]  /*29c0*/  VIADD R8, R8, 0x1 ;  /* 0x0000000108087836 */ /* 0x000fc60000000000 */
[----:B------:R-:W-:Y:S02]  /*29d0*/  UISETP.NE.AND UP0, UPT, UR6, 0x2, UPT ;  /* 0x000000020600788c */ /* 0x000fe4000bf05270 */
[----:B------:R-:W-:Y:S01]  /*29e0*/  ISETP.NE.AND P0, PT, R8, 0x2, PT ;  /* 0x000000020800780c */ /* 0x000fe20003f05270 */
[----:B------:R-:W-:Y:S06]  /*29f0*/  UGETNEXTWORKID.BROADCAST [UR4], [UR5] ;  /* 0x00000000040073ca */ /* 0x000fec0008000100 */
[----:B------:R-:W-:Y:S02]  /*2a00*/  USEL UR4, URZ, 0x1, UP0 ;  /* 0x00000001ff047887 */ /* 0x000fe40008000000 */
[----:B------:R-:W-:-:S04]  /*2a10*/  USEL UR6, UR6, URZ, UP0 ;  /* 0x000000ff06067287 */ /* 0x000fc80008000000 */
[----:B------:R-:W-:Y:S02]  /*2a20*/  LOP3.LUT R12, R12, UR4, RZ, 0x3c, !PT ;  /* 0x000000040c0c7c12 */ /* 0x000fe4000f8e3cff */
[----:B-1----:R-:W-:-:S04]  /*2a30*/  SHF.L.U32 R4, R10, 0x1f, RZ ;  /* 0x0000001f0a047819 */ /* 0x002fc800000006ff */
[----:B------:R-:W1:Y:S02]  /*2a40*/  SYNCS.PHASECHK.TRANS64.TRYWAIT P1, [R0+URZ+0xc0], R4 ;  /* 0x0000c004000075a7 */ /* 0x000e6400080211ff */
[----:B-1----:R-:W-:Y:S05]  /*2a50*/  @!P1 BRA `(.L_x_47) ;  /* 0x0000005000609947 */ /* 0x002fea0003800000 */
.L_x_140:
[C---:B-1----:R-:W-:Y:S01]  /*2a60*/  LEA R4, R11.reuse, UR37, 0x4 ;  /* 0x000000250b047c11 */ /* 0x042fe2000f8e20ff */
[----:B------:R-:W-:Y:S01]  /*2a70*/  VIADD R0, R0, 0xd0 ;  /* 0x000000d000007836 */ /* 0x000fe20000000000 */
[----:B------:R-:W-:Y:S01]  /*2a80*/  SEL R8, R8, RZ, P0 ;  /* 0x000000ff08087207 */ /* 0x000fe20000000000 */
[----:B------:R-:W-:-:S03]  /*2a90*/  VIADD R11, R11, 0x1 ;  /* 0x000000010b0b7836 */ /* 0x000fc60000000000 */
[----:B------:R-:W1:Y:S01]  /*2aa0*/  LDS.128 R4, [R4+0x150] ;  /* 0x0001500004047984 */ /* 0x000e620000000c00 */
[----:B------:R-:W-:Y:S02]  /*2ab0*/  PRMT R0, RZ, 0x654, R0 ;  /* 0x00000654ff007816 */ /* 0x000fe40000000000 */
[C---:B------:R-:W-:Y:S01]  /*2ac0*/  ISETP.NE.AND P1, PT, R11.reuse, 0x2, PT ;  /* 0x000000020b00780c */ /* 0x040fe20003f25270 */
[----:B------:R-:W-:Y:S01]  /*2ad0*/  @!PT LDS RZ, [RZ] ;  /* 0x00000000fffff984 */ /* 0x000fe20000000800 */
[----:B------:R-:W-:Y:S01]  /*2ae0*/  @!PT LDS RZ, [RZ] ;  /* 0x00000000fffff984 */ /* 0x000fe20000000800 */
[----:B------:R-:W-:Y:S01]  /*2af0*/  @!PT LDS RZ, [RZ] ;  /* 0x00000000fffff984 */ /* 0x000fe20000000800 */
[----:B------:R-:W-:Y:S01]  /*2b00*/  @!PT LDS RZ, [RZ] ;  /* 0x00000000fffff984 */ /* 0x000fe20000000800 */
[----:B------:R2:W-:Y:S06]  /*2b10*/  MEMBAR.ALL.CTA ;  /* 0x0000000000007992 */ /* 0x0005ec0000008000 */
[----:B--2---:R-:W2:Y:S01]  /*2b20*/  FENCE.VIEW.ASYNC.S ;  /* 0x00000000000073c6 */ /* 0x004ea20000000000 */
[----:B------:R-:W-:Y:S01]  /*2b30*/  SEL R11, R11, RZ, P1 ;  /* 0x000000ff0b0b7207 */ /* 0x000fe20000800000 */
[----:B--2---:R2:W-:Y:S01]  /*2b40*/  SYNCS.ARRIVE.TRANS64.RED.A1T0 RZ, [R0+URZ], RZ ;  /* 0x000000ff00ff79a7 */ /* 0x0045e200081004ff */
[----:B-1----:R-:W-:-:S02]  /*2b50*/  LOP3.LUT P3, RZ, R6, 0x1, RZ, 0xc0, !PT ;  /* 0x0000000106ff7812 */ /* 0x002fc4000786c0ff */
[----:B------:R-:W-:-:S04]  /*2b60*/  SEL R4, RZ, 0x1, P1 ;  /* 0x00000001ff047807 */ /* 0x000fc80000800000 */
[----:B------:R-:W-:Y:S02]  /*2b70*/  LOP3.LUT R10, R10, R4, RZ, 0x3c, !PT ;  /* 0x000000040a0a7212 */ /* 0x000fe400078e3cff */
[----:B--2---:R-:W-:-:S04]  /*2b80*/  SEL R0, RZ, 0x1, P0 ;  /* 0x00000001ff007807 */ /* 0x004fc80000000000 */
[----:B------:R-:W-:Y:S01]  /*2b90*/  LOP3.LUT R9, R9, R0, RZ, 0x3c, !PT ;  /* 0x0000000009097212 */ /* 0x000fe200078e3cff */
[----:B------:R-:W-:Y:S06]  /*2ba0*/  @P3 BRA `(.L_x_48) ;  /* 0xfffffffc002c3947 */ /* 0x000fec000383ffff */
[----:B------:R-:W-:Y:S01]  /*2bb0*/  ULEA UR5, UR6, UR37, 0x3 ;  /* 0x0000002506057291 */ /* 0x000fe2000f8e18ff */
[----:B------:R-:W-:-:S08]  /*2bc0*/  SHF.L.U32 R2, R12, 0x1f, RZ ;  /* 0x0000001f0c027819 */ /* 0x000fd000000006ff */
[----:B------:R-:W1:Y:S02]  /*2bd0*/  SYNCS.PHASECHK.TRANS64 P0, [UR5+0xd0], R2 ;  /* 0x0000d002ff0075a7 */ /* 0x000e640008001005 */
[----:B-1----:R-:W-:Y:S05]  /*2be0*/  @P0 BRA `(.L_x_49) ;  /* 0x0000000000080947 */ /* 0x002fea0003800000 */
[----:B------:R-:W1:Y:S02]  /*2bf0*/  SYNCS.PHASECHK.TRANS64.TRYWAIT P0, [UR5+0xd0], R2 ;  /* 0x0000d002ff0075a7 */ /* 0x000e640008001105 */
[----:B-1----:R-:W-:Y:S05]  /*2c00*/  @!P0 BRA `(.L_x_50) ;  /* 0x0000005000088947 */ /* 0x002fea0003800000 */
.L_x_49:
[----:B------:R-:W-:-:S04]  /*2c10*/  UIADD3 UR4, UPT, UPT, UR6, 0x1, URZ ;  /* 0x0000000106047890 */ /* 0x000fc8000fffe0ff */
[----:B------:R-:W-:-:S04]  /*2c20*/  UISETP.NE.AND UP0, UPT, UR4, 0x2, UPT ;  /* 0x000000020400788c */ /* 0x000fc8000bf05270 */
[----:B------:R-:W-:Y:S02]  /*2c30*/  USEL UR7, URZ, 0x1, UP0 ;  /* 0x00000001ff077887 */ /* 0x000fe40008000000 */
[----:B------:R-:W-:-:S04]  /*2c40*/  USEL UR4, UR4, URZ, UP0 ;  /* 0x000000ff04047287 */ /* 0x000fc80008000000 */
[----:B------:R-:W-:Y:S01]  /*2c50*/  ULEA UR4, UR4, UR37, 0x3 ;  /* 0x0000002504047291 */ /* 0x000fe2000f8e18ff */
[----:B-1----:R-:W-:-:S04]  /*2c60*/  LOP3.LUT R2, R12, UR7, RZ, 0x3c, !PT ;  /* 0x000000070c027c12 */ /* 0x002fc8000f8e3cff */
[----:B------:R-:W-:-:S04]  /*2c70*/  SHF.L.U32 R0, R2, 0x1f, RZ ;  /* 0x0000001f02007819 */ /* 0x000fc800000006ff */
[----:B------:R-:W1:Y:S02]  /*2c80*/  SYNCS.PHASECHK.TRANS64 P0, [UR4+0xd0], R0 ;  /* 0x0000d000ff0075a7 */ /* 0x000e640008001004 */
[----:B-1----:R-:W-:Y:S05]  /*2c90*/  @P0 EXIT ;  /* 0x000000000000094d */ /* 0x002fea0003800000 */
[----:B------:R-:W-:Y:S02]  /*2ca0*/  SHF.L.U32 R2, R2, 0x1f, RZ ;  /* 0x0000001f02027819 */ /* 0x000fe400000006ff */
[----:B------:R-:W-:-:S07]  /*2cb0*/  MOV R0, UR4 ;  /* 0x0000000400007c02 */ /* 0x000fce0008000f00 */
.L_x_51:
[----:B-1----:R1:W2:Y:S02]  /*2cc0*/  SYNCS.PHASECHK.TRANS64.TRYWAIT P0, [R0+URZ+0xd0], R2 ;  /* 0x0000d002000075a7 */ /* 0x0022a400080011ff */
[----:B--2---:R-:W-:Y:S05]  /*2cd0*/  @!P0 NANOSLEEP.SYNCS 0x989680 ;  /* 0x009896800000895d */ /* 0x004fea0003900000 */
[----:B------:R-:W2:Y:S02]  /*2ce0*/  @!P0 SYNCS.PHASECHK.TRANS64 P0, [R0+URZ+0xd0], R2 ;  /* 0x0000d002000085a7 */ /* 0x000ea400080010ff */
[----:B--2---:R-:W-:Y:S05]  /*2cf0*/  @P0 EXIT ;  /* 0x000000000000094d */ /* 0x004fea0003800000 */
[----:B------:R-:W-:Y:S05]  /*2d00*/  BRA `(.L_x_51) ;  /* 0xfffffffc00ec7947 */ /* 0x000fea000383ffff */
.L_x_44:
[----:B------:R-:W-:-:S09]  /*2d10*/  UISETP.NE.AND UP1, UPT, UR8, URZ, UPT ;  /* 0x000000ff0800728c */ /* 0x000fd2000bf25270 */
[----:B------:R-:W-:Y:S05]  /*2d20*/  BRA.U UP1, `(.L_x_52) ;  /* 0x0000000d01b47547 */ /* 0x000fea000b800000 */
[----:B------:R-:W-:Y:S01]  /*2d30*/  UMOV UR4, 0x40 ;  /* 0x0000004000047882 */ /* 0x000fe20000000000 */
[----:B------:R-:W-:Y:S01]  /*2d40*/  NOP ;  /* 0x0000000000007918 */ /* 0x000fe20000000000 */
[----:B------:R-:W-:Y:S01]  /*2d50*/  ULEA UR4, UR37, UR4, 0x18 ;  /* 0x0000000425047291 */ /* 0x000fe2000f8ec0ff */
[----:B------:R-:W-:Y:S02]  /*2d60*/  UMOV UR5, 0x400 ;  /* 0x0000040000057882 */ /* 0x000fe40000000000 */
[----:B------:R-:W-:-:S06]  /*2d70*/  ULEA UR37, UR37, UR5, 0x18 ;  /* 0x0000000525257291 */ /* 0x000fcc000f8ec0ff */
[----:B------:R-:W1:Y:S02]  /*2d80*/  LDS.U8 R0, [UR4+0x1c] ;  /* 0x00001c04ff007984 */ /* 0x000e640008000000 */
[----:B-1----:R-:W-:-:S13]  /*2d90*/  ISETP.NE.AND P0, PT, R0, RZ, PT ;  /* 0x000000ff0000720c */ /* 0x002fda0003f05270 */
[----:B------:R-:W-:Y:S05]  /*2da0*/  @P0 BRA `(.L_x_53) ;  /* 0x0000000000580947 */ /* 0x000fea0003800000 */
[----:B------:R-:W-:-:S13]  /*2db0*/  ELECT P0, URZ, PT ;  /* 0x0000000000ff782f */ /* 0x000fda0003800000 */
[----:B------:R-:W-:Y:S05]  /*2dc0*/  @!P0 BRA `(.L_x_54) ;  /* 0x0000000000608947 */ /* 0x000fea0003800000 */
[----:B------:R-:W-:Y:S01]  /*2dd0*/  UMOV UR5, 0x10 ;  /* 0x0000001000057882 */ /* 0x000fe20000000000 */
[----:B------:R-:W-:Y:S01]  /*2de0*/  HFMA2 R0, -RZ, RZ, 0, 5.9604644775390625e-08 ;  /* 0x00000001ff007431 */ /* 0x000fe200000001ff */
[----:B------:R-:W-:-:S03]  /*2df0*/  MOV R2, 0xffff ;  /* 0x0000ffff00027802 */ /* 0x000fc60000000f00 */
[----:B------:R-:W-:Y:S04]  /*2e00*/  DEPBAR.LE SB1, 0x36 ;  /* 0x00009d800000791a */ /* 0x000fe80000000000 */
[----:B------:R-:W1:Y:S02]  /*2e10*/  UTCATOMSWS.FIND_AND_SET.ALIGN UP0, UR5, UR5 ;  /* 0x00000005000575e3 */ /* 0x000e640008000800 */
[----:B-1----:R-:W-:Y:S01]  /*2e20*/  MOV R3, UR5 ;  /* 0x0000000500037c02 */ /* 0x002fe20008000f00 */
[----:B------:R-:W-:Y:S06]  /*2e30*/  BRA.U UP0, `(.L_x_55) ;  /* 0x0000000100187547 */ /* 0x000fec000b800000 */
.L_x_56:
[----:B------:R-:W-:Y:S05]  /*2e40*/  NANOSLEEP 0x64 ;  /* 0x000000640000795d */ /* 0x000fea0003800000 */
[----:B------:R-:W-:-:S05]  /*2e50*/  UMOV UR5, 0x10 ;  /* 0x0000001000057882 */ /* 0x000fca0000000000 */
[----:B------:R-:W-:Y:S04]  /*2e60*/  DEPBAR.LE SB1, 0x36 ;  /* 0x00009d800000791a */ /* 0x000fe80000000000 */
[----:B------:R-:W1:Y:S02]  /*2e70*/  UTCATOMSWS.FIND_AND_SET.ALIGN UP0, UR5, UR5 ;  /* 0x00000005000575e3 */ /* 0x000e640008000800 */
[----:B-1----:R-:W-:Y:S01]  /*2e80*/  MOV R3, UR5 ;  /* 0x0000000500037c02 */ /* 0x002fe20008000f00 */
[----:B------:R-:W-:Y:S05]  /*2e90*/  BRA.U !UP0, `(.L_x_56) ;  /* 0xfffffffd08e87547 */ /* 0x000fea000b83ffff */
.L_x_55:
[-C--:B------:R-:W-:Y:S02]  /*2ea0*/  SHF.L.U32 R2, R2, R3.reuse, RZ ;  /* 0x0000000302027219 */ /* 0x080fe400000006ff */
[----:B------:R-:W-:Y:S01]  /*2eb0*/  SHF.L.U32 R0, R0, R3, RZ ;  /* 0x0000000300007219 */ /* 0x000fe200000006ff */
[----:B------:R-:W-:Y:S02]  /*2ec0*/  IMAD.SHL.U32 R3, R3, 0x20, RZ ;  /* 0x0000002003037824 */ /* 0x000fe400078e00ff */
[----:B------:R1:W-:Y:S04]  /*2ed0*/  ATOMS.OR RZ, [UR4+0x14], R2 ;  /* 0x00001402ffff798c */ /* 0x0003e8000b000004 */
[----:B------:R1:W-:Y:S04]  /*2ee0*/  ATOMS.OR RZ, [UR4+0x18], R0 ;  /* 0x00001800ffff798c */ /* 0x0003e8000b000004 */
[----:B------:R1:W-:Y:S01]  /*2ef0*/  STS [UR37+0x170], R3 ;  /* 0x00017003ff007988 */ /* 0x0003e20008000825 */
[----:B------:R-:W-:Y:S05]  /*2f00*/  BRA `(.L_x_54) ;  /* 0x0000000000107947 */ /* 0x000fea0003800000 */
.L_x_53:
[----:B------:R-:W-:Y:S02]  /*2f10*/  MOV R0, 0xffffffff ;  /* 0xffffffff00007802 */ /* 0x000fe40000000f00 */
[----:B------:R-:W-:-:S03]  /*2f20*/  MOV R2, 0x2f50 ;  /* 0x00002f5000027802 */ /* 0x000fc60000000f00 */
[----:B------:R1:W-:Y:S04]  /*2f30*/  STS [UR37+0x170], R0 ;  /* 0x00017000ff007988 */ /* 0x0003e80008000825 */
[----:B-1-3-5:R-:W-:Y:S05]  /*2f40*/  CALL.REL.NOINC `($__internal_1_$__cuda_sm10x_tcgen05_guardrail_trap_phase_invalid_during_alloc) ;  /* 0x0000005000dc7944 */ /* 0x02afea0003c00000 */
.L_x_54:
[----:B------:R-:W-:Y:S05]  /*2f50*/  WARPSYNC.ALL ;  /* 0x0000000000007948 */ /* 0x000fea0003800000 */
[----:B------:R-:W2:Y:S01]  /*2f60*/  S2UR UR5, SR_CgaCtaId ;  /* 0x00000000000579c3 */ /* 0x000ea20000008800 */
[----:B------:R-:W-:Y:S01]  /*2f70*/  UMOV UR4, 0x400 ;  /* 0x0000040000047882 */ /* 0x000fe20000000000 */
[----:B------:R-:W-:-:S06]  /*2f80*/  NOP ;  /* 0x0000000000007918 */ /* 0x000fcc0000000000 */
[----:B------:R-:W-:Y:S06]  /*2f90*/  BAR.ARV 0x6, 0xa0 ;  /* 0x0182800000007b1d */ /* 0x000fec0000002000 */
[----:B------:R-:W4:Y:S01]  /*2fa0*/  LDCU UR7, c[0x0][0x38c] ;  /* 0x00007180ff0777ac */ /* 0x000f220008000800 */
[----:B------:R-:W-:Y:S01]  /*2fb0*/  IMAD.MOV.U32 R11, RZ, RZ, 0x1 ;  /* 0x00000001ff0b7424 */ /* 0x000fe200078e00ff */
[----:B------:R-:W-:Y:S01]  /*2fc0*/  CS2R R8, SRZ ;  /* 0x0000000000087805 */ /* 0x000fe2000001ff00 */
[----:B------:R-:W-:Y:S01]  /*2fd0*/  IMAD.MOV.U32 R10, RZ, RZ, RZ ;  /* 0x000000ffff0a7224 */ /* 0x000fe200078e00ff */
[----:B------:R-:W3:Y:S01]  /*2fe0*/  LDCU UR6, c[0x0][0x38c] ;  /* 0x00007180ff0677ac */ /* 0x000ee20008000800 */
[----:B------:R-:W-:Y:S01]  /*2ff0*/  UMOV UR15, URZ ;  /* 0x000000ff000f7c82 */ /* 0x000fe20008000000 */
[----:B------:R-:W-:Y:S01]  /*3000*/  UMOV UR14, URZ ;  /* 0x000000ff000e7c82 */ /* 0x000fe20008000000 */
[----:B--2---:R-:W-:Y:S01]  /*3010*/  ULEA UR5, UR5, UR4, 0x18 ;  /* 0x0000000405057291 */ /* 0x004fe2000f8ec0ff */
[----:B------:R-:W-:Y:S01]  /*3020*/  UMOV UR24, 0x0 ;  /* 0x0000000000187882 */ /* 0x000fe20000000000 */
[----:B------:R-:W-:-:S02]  /*3030*/  UMOV UR25, 0x8100490 ;  /* 0x0810049000197882 */ /* 0x000fc40000000000 */
[----:B------:R-:W-:Y:S02]  /*3040*/  UIADD3 UR10, UPT, UPT, UR5, 0x6400, URZ ;  /* 0x00006400050a7890 */ /* 0x000fe4000fffe0ff */
[----:B------:R-:W-:Y:S02]  /*3050*/  UIADD3 UR11, UPT, UPT, UR5, 0x26400, URZ ;  /* 0x00026400050b7890 */ /* 0x000fe4000fffe0ff */
[----:B----4-:R-:W-:Y:S01]  /*3060*/  UIADD3 UR7, UPT, UPT, UR7, 0x3f, URZ ;  /* 0x0000003f07077890 */ /* 0x010fe2000fffe0ff */
[----:B-1----:R-:W1:Y:S01]  /*3070*/  LDS R0, [UR5+0x170] ;  /* 0x00017005ff007984 */ /* 0x002e620008000800 */
[----:B------:R-:W-:Y:S02]  /*3080*/  USHF.R.U32.HI UR10, URZ, 0x4, UR10 ;  /* 0x00000004ff0a7899 */ /* 0x000fe4000801160a */
[----:B------:R-:W-:Y:S02]  /*3090*/  USHF.R.S32.HI UR4, URZ, 0x1f, UR7 ;  /* 0x0000001fff047899 */ /* 0x000fe40008011407 */
[----:B------:R-:W-:-:S02]  /*30a0*/  USHF.R.U32.HI UR11, URZ, 0x4, UR11 ;  /* 0x00000004ff0b7899 */ /* 0x000fc4000801160b */
[----:B------:R-:W-:Y:S02]  /*30b0*/  ULEA.HI UR4, UR4, UR7, URZ, 0x6 ;  /* 0x0000000704047291 */ /* 0x000fe4000f8f30ff */
[----:B------:R-:W-:Y:S02]  /*30c0*/  ULOP3.LUT UR10, UR10, 0x3fff, URZ, 0xc0, !UPT ;  /* 0x00003fff0a0a7892 */ /* 0x000fe4000f8ec0ff */
[----:B------:R-:W-:Y:S02]  /*30d0*/  USHF.R.S32.HI UR4, URZ, 0x6, UR4 ;  /* 0x00000006ff047899 */ /* 0x000fe40008011404 */
[----:B------:R-:W-:Y:S02]  /*30e0*/  ULOP3.LUT UR11, UR11, 0x3fff, URZ, 0xc0, !UPT ;  /* 0x00003fff0b0b7892 */ /* 0x000fe4000f8ec0ff */
[----:B------:R-:W-:Y:S01]  /*30f0*/  UISETP.LT.AND UP0, UPT, UR4, 0x1, UPT ;  /* 0x000000010400788c */ /* 0x000fe2000bf01270 */
[----:B------:R-:W-:Y:S01]  /*3100*/  UMOV UR22, 0x0 ;  /* 0x0000000000167882 */ /* 0x000fe20000000000 */
[----:B------:R-:W-:-:S02]  /*3110*/  UMOV UR23, 0x8100490 ;  /* 0x0810049000177882 */ /* 0x000fc40000000000 */
[----:B------:R-:W-:Y:S02]  /*3120*/  USEL UR9, UR4, 0x1, !UP0 ;  /* 0x0000000104097887 */ /* 0x000fe4000c000000 */
[----:B------:R-:W-:Y:S02]  /*3130*/  ULOP3.LUT UR10, UR10, 0x10000, URZ, 0xfc, !UPT ;  /* 0x000100000a0a7892 */ /* 0x000fe4000f8efcff */
[----:B------:R-:W-:Y:S02]  /*3140*/  ULOP3.LUT UR11, UR11, 0x10000, URZ, 0xfc, !UPT ;  /* 0x000100000b0b7892 */ /* 0x000fe4000f8efcff */
[----:B------:R-:W-:Y:S02]  /*3150*/  UIADD3 UR9, UPT, UPT, -UR9, URZ, URZ ;  /* 0x000000ff09097290 */ /* 0x000fe4000fffe1ff */
[----:B---3--:R-:W-:Y:S01]  /*3160*/  UISETP.GE.AND UP3, UPT, UR6, 0x1, UPT ;  /* 0x000000010600788c */ /* 0x008fe2000bf66270 */
[----:B------:R-:W-:Y:S01]  /*3170*/  UMOV UR20, 0x0 ;  /* 0x0000000000147882 */ /* 0x000fe20000000000 */
[----:B------:R-:W-:Y:S01]  /*3180*/  UMOV UR21, 0x8100490 ;  /* 0x0810049000157882 */ /* 0x000fe20000000000 */
[----:B------:R-:W-:Y:S01]  /*3190*/  UMOV UR18, 0x0 ;  /* 0x0000000000127882 */ /* 0x000fe20000000000 */
[----:B------:R-:W-:Y:S01]  /*31a0*/  UMOV UR19, 0x8100490 ;  /* 0x0810049000137882 */ /* 0x000fe20000000000 */
[----:B-1----:R-:W-:-:S15]  /*31b0*/  R2UR UR16, R0 ;  /* 0x00000000001072ca */ /* 0x002fde00000e0000 */
.L_x_63:
[----:B------:R-:W-:Y:S02]  /*31c0*/  LEA R0, R10, UR5, 0x3 ;  /* 0x000000050a007c11 */ /* 0x000fe4000f8e18ff */
[----:B------:R-:W-:Y:S02]  /*31d0*/  SHF.L.U32 R2, R9, 0x1f, RZ ;  /* 0x0000001f09027819 */ /* 0x000fe400000006ff */
[----:B------:R-:W-:Y:S01]  /*31e0*/  PLOP3.LUT P0, PT, PT, PT, UP3, 0x80, 0x8 ;  /* 0x000000000008781c */ /* 0x000fe20003f0f038 */
[----:B------:R-:W-:Y:S01]  /*31f0*/  VIADD R3, R0, 0xd0 ;  /* 0x000000d000037836 */ /* 0x000fe20000000000 */
[----:B-1----:R-:W1:Y:S02]  /*3200*/  SYNCS.PHASECHK.TRANS64.TRYWAIT P1, [R0+URZ+0xc0], R2 ;  /* 0x0000c002000075a7 */ /* 0x002e6400080211ff */
[----:B-1-3--:R-:W-:Y:S09]  /*3210*/  @!P1 BRA `(.L_x_57) ;  /* 0x00000048009c9947 */ /* 0x00aff20003800000 */
.L_x_142:
[----:B------:R-:W-:Y:S01]  /*3220*/  LEA R4, R10, UR5, 0x4 ;  /* 0x000000050a047c11 */ /* 0x000fe2000f8e20ff */
[----:B------:R-:W-:Y:S01]  /*3230*/  @UP3 ULEA UR6, UR14, UR5, 0x3 ;  /* 0x000000050e063291 */ /* 0x000fe2000f8e18ff */
[----:B------:R-:W-:Y:S01]  /*3240*/  PLOP3.LUT P2, PT, PT, PT, PT, 0x80, 0x8 ;  /* 0x000000000008781c */ /* 0x000fe20003f4f070 */
[----:B------:R-:W-:Y:S01]  /*3250*/  ULEA UR7, UR15, UR5, 0x3 ;  /* 0x000000050f077291 */ /* 0x000fe2000f8e18ff */
[----:B------:R-:W-:Y:S01]  /*3260*/  PRMT R3, RZ, 0x654, R3 ;  /* 0x00000654ff037816 */ /* 0x000fe20000000003 */
[----:B------:R-:W-:Y:S01]  /*3270*/  ULEA UR8, UR15, UR16, 0x6 ;  /* 0x000000100f087291 */ /* 0x000fe2000f8e30ff */
[----:B------:R-:W2:Y:S01]  /*3280*/  LDS.128 R4, [R4+0x150] ;  /* 0x0001500004047984 */ /* 0x000ea20000000c00 */
[----:B-1----:R-:W-:Y:S02]  /*3290*/  @P0 SHF.L.U32 R2, R8, 0x1f, RZ ;  /* 0x0000001f08020819 */ /* 0x002fe400000006ff */
[----:B------:R-:W-:Y:S01]  /*32a0*/  SHF.L.U32 R0, R11, 0x1f, RZ ;  /* 0x0000001f0b007819 */ /* 0x000fe200000006ff */
[----:B------:R-:W-:Y:S01]  /*32b0*/  @!PT LDS RZ, [RZ] ;  /* 0x00000000fffff984 */ /* 0x000fe20000000800 */
[----:B------:R-:W-:Y:S01]  /*32c0*/  @!PT LDS RZ, [RZ] ;  /* 0x00000000fffff984 */ /* 0x000fe20000000800 */
[----:B------:R-:W-:Y:S01]  /*32d0*/  @!PT LDS RZ, [RZ] ;  /* 0x00000000fffff984 */ /* 0x000fe20000000800 */
[----:B------:R-:W-:Y:S01]  /*32e0*/  @!PT LDS RZ, [RZ] ;  /* 0x00000000fffff984 */ /* 0x000fe20000000800 */
[----:B------:R1:W-:Y:S06]  /*32f0*/  MEMBAR.ALL.CTA ;  /* 0x0000000000007992 */ /* 0x0003ec0000008000 */
[----:B-1----:R-:W1:Y:S02]  /*3300*/  FENCE.VIEW.ASYNC.S ;  /* 0x00000000000073c6 */ /* 0x002e640000000000 */
[----:B-1----:R1:W-:Y:S01]  /*3310*/  SYNCS.ARRIVE.TRANS64.RED.A1T0 RZ, [R3+URZ], RZ ;  /* 0x000000ff03ff79a7 */ /* 0x0023e200081004ff */
[----:B------:R1:W3:Y:S01]  /*3320*/  @P0 SYNCS.PHASECHK.TRANS64.TRYWAIT P2, [UR6], R2 ;  /* 0x00000002ff0005a7 */ /* 0x0002e20008041106 */
[----:B--2---:R-:W-:Y:S01]  /*3330*/  LOP3.LUT P1, RZ, R6, 0x1, RZ, 0xc0, !PT ;  /* 0x0000000106ff7812 */ /* 0x004fe2000782c0ff */
[----:B------:R-:W2:Y:S02]  /*3340*/  SYNCS.PHASECHK.TRANS64.TRYWAIT P0, [UR7+0x100], R0 ;  /* 0x00010000ff0075a7 */ /* 0x000ea40008001107 */
[----:B-123--:R-:W-:Y:S10]  /*3350*/  @!P0 BRA `(.L_x_58) ;  /* 0x0000004800608947 */ /* 0x00eff40003800000 */
.L_x_144:
[----:B------:R-:W-:Y:S01]  /*3360*/  IADD3 R10, PT, PT, R10, 0x1, RZ ;  /* 0x000000010a0a7810 */ /* 0x000fe20007ffe0ff */
[----:B------:R-:W-:Y:S06]  /*3370*/  BRA.U !UP3, `(.L_x_59) ;  /* 0x000000010bc07547 */ /* 0x000fec000b800000 */
[----:B------:R-:W-:Y:S01]  /*3380*/  UPLOP3.LUT UP4, UPT, UPT, UPT, UPT, 0x40, 0x4 ;  /* 0x000000000004789c */ /* 0x000fe20003f8e870 */
[----:B------:R-:W-:Y:S01]  /*3390*/  UMOV UR13, UR9 ;  /* 0x00000009000d7c82 */ /* 0x000fe20008000000 */
[----:B------:R-:W-:Y:S01]  /*33a0*/  UMOV UR12, UR4 ;  /* 0x00000004000c7c82 */ /* 0x000fe20008000000 */
[----:B------:R-:W-:-:S08]  /*33b0*/  UMOV UR17, UR14 ;  /* 0x0000000e00117c82 */ /* 0x000fd00008000000 */
.L_x_62:
[----:B------:R-:W-:Y:S02]  /*33c0*/  UIADD3 UR13, UPT, UPT, UR13, 0x1, URZ ;  /* 0x000000010d0d7890 */ /* 0x000fe4000fffe0ff */
[----:B--2---:R-:W-:Y:S02]  /*33d0*/  ULEA UR6, UR17, UR5, 0x3 ;  /* 0x0000000511067291 */ /* 0x004fe4000f8e18ff */
[----:B------:R-:W-:Y:S01]  /*33e0*/  UISETP.NE.AND UP0, UPT, UR13, URZ, UPT ;  /* 0x000000ff0d00728c */ /* 0x000fe2000bf05270 */
[----:B---3--:R-:W-:Y:S10]  /*33f0*/  @P2 BRA `(.L_x_60) ;  /* 0x00000000000c2947 */ /* 0x008ff40003800000 */
[----:B-1----:R-:W-:Y:S04]  /*3400*/  SHF.L.U32 R2, R8, 0x1f, RZ ;  /* 0x0000001f08027819 */ /* 0x002fe800000006ff */
[----:B------:R-:W1:Y:S02]  /*3410*/  SYNCS.PHASECHK.TRANS64.TRYWAIT P0, [UR6], R2 ;  /* 0x00000002ff0075a7 */ /* 0x000e640008001106 */
[----:B-1----:R-:W-:Y:S05]  /*3420*/  @!P0 BRA `(.L_x_61) ;  /* 0x0000004800448947 */ /* 0x002fea0003800000 */
.L_x_60:
[----:B------:R-:W-:Y:S01]  /*3430*/  UISETP.NE.AND UP1, UPT, UR12, 0x1, UPT ;  /* 0x000000010c00788c */ /* 0x000fe2000bf25270 */
[----:B------:R-:W-:Y:S01]  /*3440*/  PLOP3.LUT P2, PT, PT, PT, PT, 0x80, 0x8 ;  /* 0x000000000008781c */ /* 0x000fe20003f4f070 */
[----:B------:R-:W-:Y:S02]  /*3450*/  UIADD3 UR14, UPT, UPT, UR17, 0x1, URZ ;  /* 0x00000001110e7890 */ /* 0x000fe4000fffe0ff */
[----:B------:R-:W-:Y:S02]  /*3460*/  ULEA UR28, UR17, UR11, 0x9 ;  /* 0x0000000b111c7291 */ /* 0x000fe4000f8e48ff */
[----:B------:R-:W-:Y:S01]  /*3470*/  UISETP.NE.AND UP2, UPT, UR14, 0x8, UPT ;  /* 0x000000080e00788c */ /* 0x000fe2000bf45270 */
[----:B------:R-:W-:Y:S01]  /*3480*/  PLOP3.LUT P0, PT, PT, PT, UP1, 0x80, 0x8 ;  /* 0x000000000008781c */ /* 0x000fe20003f0f018 */
[----:B------:R-:W-:Y:S02]  /*3490*/  UIADD3 UR40, UPT, UPT, UR28, 0x2, URZ ;  /* 0x000000021c287890 */ /* 0x000fe4000fffe0ff */
[----:B------:R-:W-:Y:S02]  /*34a0*/  USEL UR27, URZ, 0x1, UP2 ;  /* 0x00000001ff1b7887 */ /* 0x000fe40009000000 */
[----:B------:R-:W-:Y:S02]  /*34b0*/  USEL UR14, UR14, URZ, UP2 ;  /* 0x000000ff0e0e7287 */ /* 0x000fe40009000000 */
[----:B------:R-:W-:Y:S02]  /*34c0*/  UIADD3 UR36, UPT, UPT, UR28, 0x4, URZ ;  /* 0x000000041c247890 */ /* 0x000fe4000fffe0ff */
[----:B------:R-:W-:Y:S01]  /*34d0*/  @UP1 ULEA UR26, UR14, UR5, 0x3 ;  /* 0x000000050e1a1291 */ /* 0x000fe2000f8e18ff */
[----:B------:R-:W-:Y:S01]  /*34e0*/  LOP3.LUT R8, R8, UR27, RZ, 0x3c, !PT ;  /* 0x0000001b08087c12 */ /* 0x000fe2000f8e3cff */
[----:B------:R-:W-:Y:S02]  /*34f0*/  UIADD3 UR32, UPT, UPT, UR28, 0x6, URZ ;  /* 0x000000061c207890 */ /* 0x000fe4000fffe0ff */
[----:B------:R-:W-:Y:S01]  /*3500*/  UIADD3 UR6, UPT, UPT, UR6, 0x40, URZ ;  /* 0x0000004006067890 */ /* 0x000fe2000fffe0ff */
[----:B-1----:R-:W-:Y:S01]  /*3510*/  @P0 SHF.L.U32 R0, R8, 0x1f, RZ ;  /* 0x0000001f08000819 */ /* 0x002fe200000006ff */
[----:B------:R-:W-:Y:S01]  /*3520*/  UIADD3 UR12, UPT, UPT, UR12, -0x1, URZ ;  /* 0xffffffff0c0c7890 */ /* 0x000fe2000fffe0ff */
[----:B------:R-:W-:Y:S02]  /*3530*/  UMOV UR29, 0x40004040 ;  /* 0x40004040001d7882 */ /* 0x000fe40000000000 */
[----:B------:R2:W3:Y:S01]  /*3540*/  @P0 SYNCS.PHASECHK.TRANS64.TRYWAIT P2, [UR26], R0 ;  /* 0x00000000ff0005a7 */ /* 0x0004e2000804111a */
[----:B------:R-:W-:Y:S01]  /*3550*/  ULEA UR26, UR17, UR10, 0xa ;  /* 0x0000000a111a7291 */ /* 0x000fe2000f8e50ff */
[----:B------:R-:W-:Y:S01]  /*3560*/  UMOV UR27, 0x40004040 ;  /* 0x40004040001b7882 */ /* 0x000fe20000000000 */
[----:B------:R-:W-:Y:S02]  /*3570*/  UMOV UR41, 0x40004040 ;  /* 0x4000404000297882 */ /* 0x000fe40000000000 */
[----:B------:R-:W-:Y:S02]  /*3580*/  UIADD3 UR38, UPT, UPT, UR26, 0x2, URZ ;  /* 0x000000021a267890 */ /* 0x000fe4000fffe0ff */
[----:B------:R-:W-:Y:S02]  /*3590*/  UIADD3 UR34, UPT, UPT, UR26, 0x4, URZ ;  /* 0x000000041a227890 */ /* 0x000fe4000fffe0ff */
[----:B------:R-:W-:Y:S01]  /*35a0*/  UIADD3 UR30, UPT, UPT, UR26, 0x6, URZ ;  /* 0x000000061a1e7890 */ /* 0x000fe2000fffe0ff */
[----:B------:R2:W-:Y:S01]  /*35b0*/  UTCHMMA gdesc[UR26], gdesc[UR28], tmem[UR8], tmem[UR24], idesc[UR25], UP4 ;  /* 0x00ff181c1a0075ea */ /* 0x0005e2000a000008 */
[----:B------:R-:W-:Y:S01]  /*35c0*/  UPLOP3.LUT UP4, UPT, UPT, UPT, UPT, 0x80, 0x8 ;  /* 0x000000000008789c */ /* 0x000fe20003f8f070 */
[----:B------:R-:W-:Y:S01]  /*35d0*/  UMOV UR39, 0x40004040 ;  /* 0x4000404000277882 */ /* 0x000fe20000000000 */
[----:B------:R-:W-:Y:S01]  /*35e0*/  UMOV UR37, 0x40004040 ;  /* 0x4000404000257882 */ /* 0x000fe20000000000 */
[----:B------:R2:W-:Y:S01]  /*35f0*/  UTCHMMA gdesc[UR38], gdesc[UR40], tmem[UR8], tmem[UR22], idesc[UR23], UPT ;  /* 0x00ff1628260075ea */ /* 0x0005e2000b800008 */
[----:B------:R-:W-:Y:S01]  /*3600*/  UMOV UR35, 0x40004040 ;  /* 0x4000404000237882 */ /* 0x000fe20000000000 */
[----:B------:R-:W-:Y:S01]  /*3610*/  UMOV UR33, 0x40004040 ;  /* 0x4000404000217882 */ /* 0x000fe20000000000 */
[----:B------:R-:W-:Y:S01]  /*3620*/  UMOV UR31, 0x40004040 ;  /* 0x40004040001f7882 */ /* 0x000fe20000000000 */
[----:B------:R2:W-:Y:S01]  /*3630*/  UTCHMMA gdesc[UR34], gdesc[UR36], tmem[UR8], tmem[UR20], idesc[UR21], UPT ;  /* 0x00ff1424220075ea */ /* 0x0005e2000b800008 */
[----:B------:R2:W-:Y:S01]  /*3640*/  UTCHMMA gdesc[UR30], gdesc[UR32], tmem[UR8], tmem[UR18], idesc[UR19], UPT ;  /* 0x00ff12201e0075ea */ /* 0x0005e2000b800008 */
[----:B------:R2:W-:Y:S01]  /*3650*/  UTCBAR [UR6], URZ ;  /* 0x000000ff060073e9 */ /* 0x0005e200080000ff */
[----:B------:R-:W-:Y:S01]  /*3660*/  UMOV UR17, UR14 ;  /* 0x0000000e00117c82 */ /* 0x000fe20008000000 */
[----:B------:R-:W-:Y:S05]  /*3670*/  BRA.U UP0, `(.L_x_62) ;  /* 0xfffffffd00507547 */ /* 0x000fea000b83ffff */
.L_x_59:
[----:B------:R-:W-:Y:S01]  /*3680*/  UIADD3 UR15, UPT, UPT, UR15, 0x1, URZ ;  /* 0x000000010f0f7890 */ /* 0x000fe2000fffe0ff */
[C---:B------:R-:W-:Y:S01]  /*3690*/  ISETP.NE.AND P0, PT, R10.reuse, 0x2, PT ;  /* 0x000000020a00780c */ /* 0x040fe20003f05270 */
[----:B------:R-:W-:Y:S02]  /*36a0*/  UIADD3 UR7, UPT, UPT, UR7, 0xe0, URZ ;  /* 0x000000e007077890 */ /* 0x000fe4000fffe0ff */
[----:B------:R-:W-:Y:S01]  /*36b0*/  UISETP.NE.AND UP0, UPT, UR15, 0x4, UPT ;  /* 0x000000040f00788c */ /* 0x000fe2000bf05270 */
[----:B-12---:R-:W-:Y:S02]  /*36c0*/  SEL R0, RZ, 0x1, P0 ;  /* 0x00000001ff007807 */ /* 0x006fe40000000000 */
[----:B------:R-:W-:Y:S01]  /*36d0*/  SEL R10, R10, RZ, P0 ;  /* 0x000000ff0a0a7207 */ /* 0x000fe20000000000 */
[----:B------:R-:W-:Y:S01]  /*36e0*/  USEL UR6, URZ, 0x1, UP0 ;  /* 0x00000001ff067887 */ /* 0x000fe20008000000 */
[----:B------:R-:W-:Y:S01]  /*36f0*/  LOP3.LUT R9, R9, R0, RZ, 0x3c, !PT ;  /* 0x0000000009097212 */ /* 0x000fe200078e3cff */
[----:B------:R-:W-:Y:S01]  /*3700*/  USEL UR15, UR15, URZ, UP0 ;  /* 0x000000ff0f0f7287 */ /* 0x000fe20008000000 */
[----:B------:R1:W-:Y:S03]  /*3710*/  UTCBAR [UR7], URZ ;  /* 0x000000ff070073e9 */ /* 0x0003e600080000ff */
[----:B------:R-:W-:Y:S01]  /*3720*/  LOP3.LUT R11, R11, UR6, RZ, 0x3c, !PT ;  /* 0x000000060b0b7c12 */ /* 0x000fe2000f8e3cff */
[----:B------:R-:W-:Y:S07]  /*3730*/  @P1 BRA `(.L_x_63) ;  /* 0xfffffff800a01947 */ /* 0x000fee000383ffff */
[----:B------:R-:W2:Y:S01]  /*3740*/  S2UR UR4, SR_CgaCtaId ;  /* 0x00000000000479c3 */ /* 0x000ea20000008800 */
[----:B------:R-:W-:Y:S01]  /*3750*/  ELECT P0, URZ, PT ;  /* 0x0000000000ff782f */ /* 0x000fe20003800000 */
[----:B------:R-:W-:Y:S01]  /*3760*/  IMAD.MOV.U32 R0, RZ, RZ, 0x1 ;  /* 0x00000001ff007424 */ /* 0x000fe200078e00ff */
[----:B------:R-:W-:Y:S01]  /*3770*/  UIADD3 UR5, UPT, UPT, UR5, 0x100, URZ ;  /* 0x0000010005057890 */ /* 0x000fe2000fffe0ff */
[----:B------:R-:W-:Y:S01]  /*3780*/  SHF.L.U32 R2, R11, 0x1f, RZ ;  /* 0x0000001f0b027819 */ /* 0x000fe200000006ff */
[----:B------:R-:W-:-:S03]  /*3790*/  UMOV UR6, 0x40 ;  /* 0x0000004000067882 */ /* 0x000fc60000000000 */
[----:B------:R-:W-:Y:S01]  /*37a0*/  UVIRTCOUNT.DEALLOC.SMPOOL 0x80 ;  /* 0x000000800000784c */ /* 0x000fe20000000000 */
[----:B--2---:R-:W-:Y:S02]  /*37b0*/  ULEA UR4, UR4, UR6, 0x18 ;  /* 0x0000000604047291 */ /* 0x004fe4000f8ec0ff */
[----:B------:R-:W-:-:S07]  /*37c0*/  ULEA UR6, UR15, UR5, 0x3 ;  /* 0x000000050f067291 */ /* 0x000fce000f8e18ff */
[----:B------:R2:W-:Y:S02]  /*37d0*/  @P0 STS.U8 [UR4+0x1c], R0 ;  /* 0x00001c00ff000988 */ /* 0x0005e40008000004 */
[----:B------:R-:W4:Y:S02]  /*37e0*/  SYNCS.PHASECHK.TRANS64.TRYWAIT P0, [UR6], R2 ;  /* 0x00000002ff0075a7 */ /* 0x000f240008001106 */
[----:B--2-4-:R-:W-:Y:S05]  /*37f0*/  @!P0 BRA `(.L_x_64) ;  /* 0x0000004400688947 */ /* 0x014fea0003800000 */
.L_x_147:
[----:B-1----:R-:W-:-:S04]  /*3800*/  UIADD3 UR7, UPT, UPT, UR15, 0x1, URZ ;  /* 0x000000010f077890 */ /* 0x002fc8000fffe0ff */
[----:B------:R-:W-:-:S04]  /*3810*/  UISETP.NE.AND UP0, UPT, UR7, 0x4, UPT ;  /* 0x000000040700788c */ /* 0x000fc8000bf05270 */
[----:B------:R-:W-:Y:S02]  /*3820*/  USEL UR8, URZ, 0x1, UP0 ;  /* 0x00000001ff087887 */ /* 0x000fe40008000000 */
[----:B------:R-:W-:-:S04]  /*3830*/  USEL UR7, UR7, URZ, UP0 ;  /* 0x000000ff07077287 */ /* 0x000fc80008000000 */
[----:B------:R-:W-:Y:S01]  /*3840*/  ULEA UR6, UR7, UR5, 0x3 ;  /* 0x0000000507067291 */ /* 0x000fe2000f8e18ff */
[----:B--2---:R-:W-:-:S04]  /*3850*/  LOP3.LUT R2, R11, UR8, RZ, 0x3c, !PT ;  /* 0x000000080b027c12 */ /* 0x004fc8000f8e3cff */
[----:B------:R-:W-:-:S04]  /*3860*/  SHF.L.U32 R3, R2, 0x1f, RZ ;  /* 0x0000001f02037819 */ /* 0x000fc800000006ff */
[----:B------:R-:W1:Y:S02]  /*3870*/  SYNCS.PHASECHK.TRANS64.TRYWAIT P0, [UR6], R3 ;  /* 0x00000003ff0075a7 */ /* 0x000e640008001106 */
[----:B-1----:R-:W-:Y:S05]  /*3880*/  @!P0 BRA `(.L_x_65) ;  /* 0x00000044005c8947 */ /* 0x002fea0003800000 */
.L_x_149:
        /* <DEDUP_REMOVED lines=9> */
.L_x_151:
[----:B------:R-:W-:-:S04]  /*3920*/  UIADD3 UR7, UPT, UPT, UR7, 0x1, URZ ;  /* 0x0000000107077890 */ /* 0x000fc8000fffe0ff */
[----:B------:R-:W-:-:S04]  /*3930*/  UISETP.NE.AND UP0, UPT, UR7, 0x4, UPT ;  /* 0x000000040700788c */ /* 0x000fc8000bf05270 */
[----:B------:R-:W-:Y:S02]  /*3940*/  USEL UR6, URZ, 0x1, UP0 ;  /* 0x00000001ff067887 */ /* 0x000fe40008000000 */
[----:B------:R-:W-:-:S04]  /*3950*/  USEL UR7, UR7, URZ, UP0 ;  /* 0x000000ff07077287 */ /* 0x000fc80008000000 */
[----:B------:R-:W-:Y:S01]  /*3960*/  ULEA UR7, UR7, UR5, 0x3 ;  /* 0x0000000507077291 */ /* 0x000fe2000f8e18ff */
[----:B------:R-:W-:-:S04]  /*3970*/  LOP3.LUT R2, R2, UR6, RZ, 0x3c, !PT ;  /* 0x0000000602027c12 */ /* 0x000fc8000f8e3cff */
[----:B------:R-:W-:-:S04]  /*3980*/  SHF.L.U32 R2, R2, 0x1f, RZ ;  /* 0x0000001f02027819 */ /* 0x000fc800000006ff */
[----:B------:R-:W2:Y:S02]  /*3990*/  SYNCS.PHASECHK.TRANS64.TRYWAIT P0, [UR7], R2 ;  /* 0x00000002ff0075a7 */ /* 0x000ea40008001107 */
[----:B--2---:R-:W-:Y:S05]  /*39a0*/  @!P0 BRA `(.L_x_67) ;  /* 0x0000004400448947 */ /* 0x004fea0003800000 */
.L_x_153:
[----:B------:R-:W-:Y:S01]  /*39b0*/  NOP ;  /* 0x0000000000007918 */ /* 0x000fe20000000000 */
[----:B-1----:R-:W1:Y:S01]  /*39c0*/  LDS R0, [UR4+0x14] ;  /* 0x00001404ff007984 */ /* 0x002e620008000800 */
[----:B------:R-:W-:Y:S01]  /*39d0*/  ULOP3.LUT UR6, UR16, 0xffff, URZ, 0xc0, !UPT ;  /* 0x0000ffff10067892 */ /* 0x000fe2000f8ec0ff */
[----:B------:R-:W-:Y:S01]  /*39e0*/  UMOV UR8, 0xffff ;  /* 0x0000ffff00087882 */ /* 0x000fe20000000000 */
[----:B------:R-:W-:Y:S02]  /*39f0*/  UMOV UR5, 0x1 ;  /* 0x0000000100057882 */ /* 0x000fe40000000000 */
[----:B------:R-:W-:-:S04]  /*3a00*/  USHF.R.U32.HI UR6, URZ, 0x5, UR6 ;  /* 0x00000005ff067899 */ /* 0x000fc80008011606 */
[----:B------:R-:W-:Y:S02]  /*3a10*/  USHF.L.U32 UR8, UR8, UR6, URZ ;  /* 0x0000000608087299 */ /* 0x000fe400080006ff */
[----:B------:R-:W-:-:S04]  /*3a20*/  USHF.L.U32 UR5, UR5, UR6, URZ ;  /* 0x0000000605057299 */ /* 0x000fc800080006ff */
[----:B-1----:R-:W-:-:S04]  /*3a30*/  LOP3.LUT R0, R0, UR8, RZ, 0xc0, !PT ;  /* 0x0000000800007c12 */ /* 0x002fc8000f8ec0ff */
[----:B------:R-:W-:-:S13]  /*3a40*/  ISETP.NE.AND P0, PT, R0, UR8, PT ;  /* 0x0000000800007c0c */ /* 0x000fda000bf05270 */
[----:B------:R-:W-:Y:S05]  /*3a50*/  @P0 BRA `(.L_x_68) ;  /* 0x0000000000580947 */ /* 0x000fea0003800000 */
[----:B------:R-:W1:Y:S02]  /*3a60*/  LDS R0, [UR4+0x18] ;  /* 0x00001804ff007984 */ /* 0x000e640008000800 */
[----:B-1----:R-:W-:-:S04]  /*3a70*/  LOP3.LUT R0, R0, UR5, RZ, 0xc0, !PT ;  /* 0x0000000500007c12 */ /* 0x002fc8000f8ec0ff */
[----:B------:R-:W-:-:S13]  /*3a80*/  ISETP.NE.AND P0, PT, R0, UR5, PT ;  /* 0x0000000500007c0c */ /* 0x000fda000bf05270 */
[----:B------:R-:W-:Y:S05]  /*3a90*/  @P0 BRA `(.L_x_69) ;  /* 0x00000000003c0947 */ /* 0x000fea0003800000 */
[----:B------:R-:W1:Y:S01]  /*3aa0*/  S2R R2, SR_LANEID ;  /* 0x0000000000027919 */ /* 0x000e620000000000 */
[----:B------:R-:W-:Y:S01]  /*3ab0*/  ULOP3.LUT UR8, URZ, UR8, URZ, 0x33, !UPT ;  /* 0x00000008ff087292 */ /* 0x000fe2000f8e33ff */
[----:B------:R-:W-:Y:S02]  /*3ac0*/  VOTEU.ANY UR7, UPT, PT ;  /* 0x0000000000077886 */ /* 0x000fe400038e0100 */
[----:B------:R-:W-:-:S03]  /*3ad0*/  UFLO.U32 UR7, UR7 ;  /* 0x00000007000772bd */ /* 0x000fc600080e0000 */
[----:B------:R-:W-:-:S04]  /*3ae0*/  IMAD.U32 R0, RZ, RZ, UR8 ;  /* 0x00000008ff007e24 */ /* 0x000fc8000f8e00ff */
[----:B------:R2:W4:Y:S02]  /*3af0*/  REDUX UR6, R0 ;  /* 0x00000000000673c4 */ /* 0x0005240000000000 */
[----:B------:R1:W-:Y:S02]  /*3b00*/  UTCATOMSWS.AND URZ, UR8 ;  /* 0x0000000800ff79e3 */ /* 0x0003e40008000000 */
[----:B-1----:R-:W-:Y:S02]  /*3b10*/  ISETP.EQ.U32.AND P0, PT, R2, UR7, PT ;  /* 0x0000000702007c0c */ /* 0x002fe4000bf02070 */
[----:B--2---:R-:W-:Y:S02]  /*3b20*/  LOP3.LUT R0, RZ, UR5, RZ, 0x33, !PT ;  /* 0x00000005ff007c12 */ /* 0x004fe4000f8e33ff */
[----:B----4-:R-:W-:Y:S02]  /*3b30*/  MOV R2, UR6 ;  /* 0x0000000600027c02 */ /* 0x010fe40008000f00 */
[----:B------:R-:W1:Y:S07]  /*3b40*/  REDUX UR5, R0 ;  /* 0x00000000000573c4 */ /* 0x000e6e0000000000 */
[----:B------:R2:W-:Y:S01]  /*3b50*/  @P0 ATOMS.AND RZ, [UR4+0x14], R2 ;  /* 0x00001402ffff098c */ /* 0x0005e2000a800004 */
[----:B-1----:R-:W-:-:S05]  /*3b60*/  IMAD.U32 R0, RZ, RZ, UR5 ;  /* 0x00000005ff007e24 */ /* 0x002fca000f8e00ff */
[----:B------:R2:W-:Y:S01]  /*3b70*/  @P0 ATOMS.AND RZ, [UR4+0x18], R0 ;  /* 0x00001800ffff098c */ /* 0x0005e2000a800004 */
[----:B------:R-:W-:Y:S05]  /*3b80*/  BRA `(.L_x_70) ;  /* 0x0000000000147947 */ /* 0x000fea0003800000 */
.L_x_69:
[----:B------:R-:W-:Y:S02]  /*3b90*/  MOV R2, 0x3bb0 ;  /* 0x00003bb000027802 */ /* 0x000fe40000000f00 */
[----:B---3-5:R-:W-:Y:S05]  /*3ba0*/  CALL.REL.NOINC `($__internal_0_$__cuda_sm10x_tcgen05_guardrail_trap_col_being_dealloced_not_returned_by_alloc) ;  /* 0x0000004400b87944 */ /* 0x028fea0003c00000 */
[----:B------:R-:W-:Y:S05]  /*3bb0*/  BRA `(.L_x_70) ;  /* 0x0000000000087947 */ /* 0x000fea0003800000 */
.L_x_68:
[----:B------:R-:W-:Y:S02]  /*3bc0*/  MOV R2, 0x3be0 ;  /* 0x00003be000027802 */ /* 0x000fe40000000f00 */
[----:B---3-5:R-:W-:Y:S05]  /*3bd0*/  CALL.REL.NOINC `($__internal_2_$__cuda_sm10x_tcgen05_guardrail_trap_unallocated_columns_being_dealloced) ;  /* 0x0000004400c47944 */ /* 0x028fea0003c00000 */
.L_x_70:
[----:B------:R-:W-:Y:S01]  /*3be0*/  NOP ;  /* 0x0000000000007918 */ /* 0x000fe20000000000 */
[----:B------:R-:W-:Y:S05]  /*3bf0*/  EXIT ;  /* 0x000000000000794d */ /* 0x000fea0003800000 */
.L_x_52:
[----:B------:R-:W-:-:S09]  /*3c00*/  UISETP.NE.OR UP2, UPT, UR8, 0x3, !UP2 ;  /* 0x000000030800788c */ /* 0x000fd2000d745670 */
[----:B------:R-:W-:Y:S05]  /*3c10*/  BRA.U UP2, `(.L_x_71) ;  /* 0x0000000d02b07547 */ /* 0x000fea000b800000 */
[----:B------:R-:W1:Y:S01]  /*3c20*/  LDC R0, c[0x0][0xb30] ;  /* 0x0002cc00ff007b82 */ /* 0x000e620000000800 */
[----:B------:R-:W2:Y:S01]  /*3c30*/  LDCU.64 UR8, c[0x0][0x888] ;  /* 0x00011100ff0877ac */ /* 0x000ea20008000a00 */
[----:B------:R-:W-:Y:S02]  /*3c40*/  HFMA2 R27, -RZ, RZ, 0, 0 ;  /* 0x00000000ff1b7431 */ /* 0x000fe400000001ff */
[----:B------:R-:W-:Y:S01]  /*3c50*/  IMAD.MOV.U32 R29, RZ, RZ, 0x1 ;  /* 0x00000001ff1d7424 */ /* 0x000fe200078e00ff */
[----:B------:R-:W-:Y:S01]  /*3c60*/  MOV R25, 0x2000 ;  /* 0x0000200000197802 */ /* 0x000fe20000000f00 */
[----:B------:R-:W4:Y:S01]  /*3c70*/  LDCU.64 UR4, c[0x0][0x890] ;  /* 0x00011200ff0477ac */ /* 0x000f220008000a00 */
[----:B------:R-:W-:Y:S01]  /*3c80*/  IMAD.MOV.U32 R28, RZ, RZ, RZ ;  /* 0x000000ffff1c7224 */ /* 0x000fe200078e00ff */
[----:B------:R-:W3:Y:S01]  /*3c90*/  LDC R24, c[0x0][0x370] ;  /* 0x0000dc00ff187b82 */ /* 0x000ee20000000800 */
[----:B------:R-:W-:Y:S01]  /*3ca0*/  UMOV UR7, 0x400 ;  /* 0x0000040000077882 */ /* 0x000fe20000000000 */
[----:B------:R-:W-:-:S02]  /*3cb0*/  UPLOP3.LUT UP1, UPT, UPT, UPT, UPT, 0x40, 0x4 ;  /* 0x000000000004789c */ /* 0x000fc40003f2e870 */
[----:B------:R-:W-:Y:S01]  /*3cc0*/  ULEA UR7, UR37, UR7, 0x18 ;  /* 0x0000000725077291 */ /* 0x000fe2000f8ec0ff */
[----:B------:R-:W-:-:S03]  /*3cd0*/  UMOV UR13, URZ ;  /* 0x000000ff000d7c82 */ /* 0x000fc60008000000 */
[----:B------:R-:W3:Y:S01]  /*3ce0*/  LDC R3, c[0x0][0xb0c] ;  /* 0x0002c300ff037b82 */ /* 0x000ee20000000800 */
[----:B--2---:R-:W-:Y:S02]  /*3cf0*/  UISETP.NE.U32.AND UP3, UPT, UR8, URZ, UPT ;  /* 0x000000ff0800728c */ /* 0x004fe4000bf65070 */
[----:B----4-:R-:W-:-:S05]  /*3d00*/  UISETP.NE.U32.AND UP4, UPT, UR4, URZ, UPT ;  /* 0x000000ff0400728c */ /* 0x010fca000bf85070 */
[----:B------:R-:W2:Y:S01]  /*3d10*/  LDC R18, c[0x0][0xb20] ;  /* 0x0002c800ff127b82 */ /* 0x000ea20000000800 */
[----:B-1----:R-:W-:Y:S01]  /*3d20*/  ISETP.NE.AND P1, PT, R0, 0x1, PT ;  /* 0x000000010000780c */ /* 0x002fe20003f25270 */
[----:B------:R-:W-:Y:S02]  /*3d30*/  UISETP.NE.AND.EX UP3, UPT, UR9, URZ, UPT, UP3 ;  /* 0x000000ff0900728c */ /* 0x000fe4000bf65330 */
[----:B------:R-:W-:-:S04]  /*3d40*/  UISETP.NE.AND.EX UP4, UPT, UR5, URZ, UPT, UP4 ;  /* 0x000000ff0500728c */ /* 0x000fc8000bf85340 */
[----:B------:R-:W1:Y:S08]  /*3d50*/  LDC.64 R30, c[0x0][0x348] ;  /* 0x0000d200ff1e7b82 */ /* 0x000e700000000a00 */
[----:B------:R-:W4:Y:S08]  /*3d60*/  LDC.64 R16, c[0x0][0xb10] ;  /* 0x0002c400ff107b82 */ /* 0x000f300000000a00 */
[----:B------:R-:W1:Y:S08]  /*3d70*/  LDC.64 R6, c[0x0][0xb18] ;  /* 0x0002c600ff067b82 */ /* 0x000e700000000a00 */
[----:B------:R-:W1:Y:S08]  /*3d80*/  LDC.64 R4, c[0x0][0xb28] ;  /* 0x0002ca00ff047b82 */ /* 0x000e700000000a00 */
[----:B--23--:R-:W1:Y:S02]  /*3d90*/  LDC R19, c[0x0][0x374] ;  /* 0x0000dd00ff137b82 */ /* 0x00ce640000000800 */
.L_x_80:
[C---:B------:R-:W-:Y:S02]  /*3da0*/  LEA R0, R28.reuse, UR7, 0x3 ;  /* 0x000000071c007c11 */ /* 0x040fe4000f8e18ff */
[----:B------:R-:W-:Y:S02]  /*3db0*/  SHF.L.U32 R2, R27, 0x1f, RZ ;  /* 0x0000001f1b027819 */ /* 0x000fe400000006ff */
[----:B------:R-:W-:Y:S02]  /*3dc0*/  LEA R20, R28, UR7, 0x4 ;  /* 0x000000071c147c11 */ /* 0x000fe4000f8e20ff */
[----:B--2---:R-:W2:Y:S02]  /*3dd0*/  SYNCS.PHASECHK.TRANS64.TRYWAIT P0, [R0+URZ+0xc0], R2 ;  /* 0x0000c002000075a7 */ /* 0x004ea400080011ff */
[----:B--2---:R-:W-:Y:S05]  /*3de0*/  @!P0 BRA `(.L_x_72) ;  /* 0x00000040004c8947 */ /* 0x004fea0003800000 */
.L_x_154:
[----:B------:R-:W-:Y:S01]  /*3df0*/  ISETP.GE.AND P0, PT, R40, 0x1, PT ;  /* 0x000000012800780c */ /* 0x000fe20003f06270 */
[----:B------:R-:W3:Y:S01]  /*3e00*/  LDS.128 R20, [R20+0x150] ;  /* 0x0001500014147984 */ /* 0x000ee20000000c00 */
[----:B--2---:R-:W-:Y:S01]  /*3e10*/  VIADD R0, R0, 0xd0 ;  /* 0x000000d000007836 */ /* 0x004fe20000000000 */
[----:B------:R-:W-:Y:S01]  /*3e20*/  @!PT LDS RZ, [RZ] ;  /* 0x00000000fffff984 */ /* 0x000fe20000000800 */
[----:B------:R-:W-:Y:S01]  /*3e30*/  @!PT LDS RZ, [RZ] ;  /* 0x00000000fffff984 */ /* 0x000fe20000000800 */
[----:B------:R-:W-:Y:S01]  /*3e40*/  @!PT LDS RZ, [RZ] ;  /* 0x00000000fffff984 */ /* 0x000fe20000000800 */
[----:B------:R-:W-:Y:S01]  /*3e50*/  @!PT LDS RZ, [RZ] ;  /* 0x00000000fffff984 */ /* 0x000fe20000000800 */
[----:B------:R2:W-:Y:S06]  /*3e60*/  MEMBAR.ALL.CTA ;  /* 0x0000000000007992 */ /* 0x0005ec0000008000 */
[----:B--2---:R-:W2:Y:S01]  /*3e70*/  FENCE.VIEW.ASYNC.S ;  /* 0x00000000000073c6 */ /* 0x004ea20000000000 */
[----:B------:R-:W-:Y:S04]  /*3e80*/  PRMT R0, RZ, 0x654, R0 ;  /* 0x00000654ff007816 */ /* 0x000fe80000000000 */
[----:B--2---:R2:W-:Y:S01]  /*3e90*/  SYNCS.ARRIVE.TRANS64.RED.A1T0 RZ, [R0+URZ], RZ ;  /* 0x000000ff00ff79a7 */ /* 0x0045e200081004ff */
[----:B---3--:R-:W-:Y:S11]  /*3ea0*/  LOP3.LUT P3, RZ, R22, 0x1, RZ, 0xc0, !PT ;  /* 0x0000000116ff7812 */ /* 0x008ff6000786c0ff */
[----:B------:R-:W-:Y:S02]  /*3eb0*/  @!UPT UIADD3 URZ, UPT, UPT, URZ, URZ, URZ ;  /* 0x000000fffffff290 */ /* 0x000fe4000fffe0ff */
[----:B------:R-:W-:Y:S02]  /*3ec0*/  @P3 MOV R11, R20 ;  /* 0x00000014000b3202 */ /* 0x000fe40000000f00 */
[----:B------:R-:W-:Y:S01]  /*3ed0*/  @P3 LOP3.LUT R10, R21, 0xffff, RZ, 0xc0, !PT ;  /* 0x0000ffff150a3812 */ /* 0x000fe200078ec0ff */
[----:B--2---:R-:W-:Y:S06]  /*3ee0*/  @!P0 BRA `(.L_x_73) ;  /* 0x0000000000a48947 */ /* 0x004fec0003800000 */
[-C--:B-1----:R-:W-:Y:S01]  /*3ef0*/  IMAD.HI.U32 R0, R19, R7.reuse, RZ ;  /* 0x0000000713007227 */ /* 0x082fe200078e00ff */
[----:B------:R-:W-:Y:S02]  /*3f00*/  ISETP.NE.AND P0, PT, R6, 0x1, PT ;  /* 0x000000010600780c */ /* 0x000fe40003f05270 */
[----:B------:R-:W-:Y:S01]  /*3f10*/  ISETP.NE.AND P2, PT, R40, 0x1, PT ;  /* 0x000000012800780c */ /* 0x000fe20003f45270 */
[----:B----4-:R-:W-:Y:S01]  /*3f20*/  IMAD.HI.U32 R9, R24, R16, RZ ;  /* 0x0000001018097227 */ /* 0x010fe200078e00ff */
[----:B------:R-:W-:Y:S02]  /*3f30*/  SHF.R.U32.HI R0, RZ, R18, R0 ;  /* 0x00000012ff007219 */ /* 0x000fe40000011600 */
[----:B------:R-:W-:Y:S01]  /*3f40*/  ISETP.NE.AND P4, PT, R3, 0x1, PT ;  /* 0x000000010300780c */ /* 0x000fe20003f85270 */
[----:B------:R-:W-:Y:S01]  /*3f50*/  IMAD.HI.U32 R13, R10, R7, RZ ;  /* 0x000000070a0d7227 */ /* 0x000fe200078e00ff */
[----:B------:R-:W-:Y:S02]  /*3f60*/  SHF.R.U32.HI R9, RZ, R17, R9 ;  /* 0x00000011ff097219 */ /* 0x000fe40000011609 */
[----:B------:R-:W-:Y:S01]  /*3f70*/  SEL R0, R19, R0, !P0 ;  /* 0x0000000013007207 */ /* 0x000fe20004000000 */
[----:B------:R-:W-:Y:S01]  /*3f80*/  IMAD.HI.U32 R12, R11, R16, RZ ;  /* 0x000000100b0c7227 */ /* 0x000fe200078e00ff */
[----:B------:R-:W-:Y:S03]  /*3f90*/  SEL R9, R24, R9, !P4 ;  /* 0x0000000918097207 */ /* 0x000fe60006000000 */
[-C--:B------:R-:W-:Y:S01]  /*3fa0*/  IMAD.HI.U32 R8, R0, R4.reuse, RZ ;  /* 0x0000000400087227 */ /* 0x080fe200078e00ff */
[----:B------:R-:W-:Y:S03]  /*3fb0*/  SHF.R.U32.HI R12, RZ, R17, R12 ;  /* 0x00000011ff0c7219 */ /* 0x000fe6000001160c */
[----:B------:R-:W-:Y:S01]  /*3fc0*/  IMAD.HI.U32 R2, R9, R4, RZ ;  /* 0x0000000409027227 */ /* 0x000fe200078e00ff */
[-C--:B------:R-:W-:Y:S02]  /*3fd0*/  @P2 SHF.R.U32.HI R0, RZ, R5.reuse, R8 ;  /* 0x00000005ff002219 */ /* 0x080fe40000011608 */
[----:B------:R-:W-:Y:S02]  /*3fe0*/  SHF.R.U32.HI R8, RZ, R18, R13 ;  /* 0x00000012ff087219 */ /* 0x000fe4000001160d */
[----:B------:R-:W-:Y:S01]  /*3ff0*/  @P2 SHF.R.U32.HI R9, RZ, R5, R2 ;  /* 0x00000005ff092219 */ /* 0x000fe20000011602 */
[----:B------:R-:W-:Y:S01]  /*4000*/  IMAD R0, R40, R0, RZ ;  /* 0x0000000028007224 */ /* 0x000fe200078e02ff */
[----:B------:R-:W-:Y:S02]  /*4010*/  SEL R8, R10, R8, !P0 ;  /* 0x000000080a087207 */ /* 0x000fe40004000000 */
[----:B------:R-:W-:Y:S01]  /*4020*/  SEL R2, R11, R12, !P4 ;  /* 0x0000000c0b027207 */ /* 0x000fe20006000000 */
[----:B------:R-:W-:Y:S01]  /*4030*/  IMAD R12, R40, R9, RZ ;  /* 0x00000009280c7224 */ /* 0x000fe200078e02ff */
[C---:B------:R-:W-:Y:S01]  /*4040*/  ISETP.GE.AND P0, PT, R8.reuse, R0, PT ;  /* 0x000000000800720c */ /* 0x040fe20003f06270 */
[----:B------:R-:W-:Y:S03]  /*4050*/  IMAD.HI.U32 R0, R8, R4, RZ ;  /* 0x0000000408007227 */ /* 0x000fe600078e00ff */
[----:B------:R-:W-:Y:S02]  /*4060*/  ISETP.GE.OR P0, PT, R2, R12, P0 ;  /* 0x0000000c0200720c */ /* 0x000fe40000706670 */
[-C--:B------:R-:W-:Y:S04]  /*4070*/  SHF.R.U32.HI R0, RZ, R5.reuse, R0 ;  /* 0x00000005ff007219 */ /* 0x080fe80000011600 */
[----:B------:R-:W-:Y:S05]  /*4080*/  SEL R13, R8, R0, !P2 ;  /* 0x00000000080d7207 */ /* 0x000fea0005000000 */
[----:B------:R-:W-:Y:S02]  /*4090*/  IMAD.MOV R12, RZ, RZ, -R13 ;  /* 0x000000ffff0c7224 */ /* 0x000fe400078e0a0d */
[----:B------:R-:W-:Y:S04]  /*40a0*/  @!P0 IMAD.HI.U32 R0, R2, R4, RZ ;  /* 0x0000000402008227 */ /* 0x000fe800078e00ff */
[----:B------:R-:W-:Y:S01]  /*40b0*/  IMAD R12, R40, R12, R8 ;  /* 0x0000000c280c7224 */ /* 0x000fe200078e0208 */
[----:B------:R-:W-:Y:S04]  /*40c0*/  @!P0 SHF.R.U32.HI R0, RZ, R5, R0 ;  /* 0x00000005ff008219 */ /* 0x000fe80000011600 */
[----:B------:R-:W-:Y:S04]  /*40d0*/  @!P0 SEL R0, R2, R0, !P2 ;  /* 0x0000000002008207 */ /* 0x000fe80005000000 */
[----:B------:R-:W-:Y:S01]  /*40e0*/  @!P0 IADD3 R13, PT, PT, R13, -R0, RZ ;  /* 0x800000000d0d8210 */ /* 0x000fe20007ffe0ff */
[----:B------:R-:W-:Y:S01]  /*40f0*/  @!P0 IMAD R0, R9, R12, R0 ;  /* 0x0000000c09008224 */ /* 0x000fe200078e0200 */
[----:B------:R-:W-:Y:S01]  /*4100*/  IADD3 R9, PT, PT, -R8, RZ, RZ ;  /* 0x000000ff08097210 */ /* 0x000fe20007ffe1ff */
[--C-:B------:R-:W-:Y:S02]  /*4110*/  IMAD.MOV R12, RZ, RZ, -R2.reuse ;  /* 0x000000ffff0c7224 */ /* 0x100fe400078e0a02 */
[----:B------:R-:W-:Y:S02]  /*4120*/  @!P0 IMAD R8, R13, R40, R2 ;  /* 0x000000280d088224 */ /* 0x000fe400078e0202 */
[----:B------:R-:W-:Y:S02]  /*4130*/  @!P0 IMAD.MOV.U32 R2, RZ, RZ, R0 ;  /* 0x000000ffff028224 */ /* 0x000fe400078e0000 */
[----:B------:R-:W-:Y:S02]  /*4140*/  IMAD R11, R3, R12, R11 ;  /* 0x0000000c030b7224 */ /* 0x000fe400078e020b */
[----:B------:R-:W-:Y:S02]  /*4150*/  IMAD R10, R6, R9, R10 ;  /* 0x00000009060a7224 */ /* 0x000fe400078e020a */
[----:B------:R-:W-:Y:S02]  /*4160*/  IMAD R11, R2, R3, R11 ;  /* 0x00000003020b7224 */ /* 0x000fe400078e020b */
[----:B------:R-:W-:Y:S02]  /*4170*/  IMAD R10, R8, R6, R10 ;  /* 0x00000006080a7224 */ /* 0x000fe400078e020a */
.L_x_73:
[----:B------:R-:W-:Y:S05]  /*4180*/  BRA.U UP1, `(.L_x_74) ;  /* 0x0000000101107547 */ /* 0x000fea000b800000 */
[----:B------:R-:W-:Y:S04]  /*4190*/  MOV R2, UR6 ;  /* 0x0000000600027c02 */ /* 0x000fe80008000f00 */
[----:B------:R-:W-:Y:S04]  /*41a0*/  SHF.L.U32 R2, R2, 0x1f, RZ ;  /* 0x0000001f02027819 */ /* 0x000fe800000006ff */
[----:B------:R-:W2:Y:S02]  /*41b0*/  SYNCS.PHASECHK.TRANS64.TRYWAIT P0, [UR7+0xb8], R2 ;  /* 0x0000b802ff0075a7 */ /* 0x000ea40008001107 */
[----:B--2---:R-:W-:Y:S05]  /*41c0*/  @!P0 BRA `(.L_x_75) ;  /* 0x0000003c00688947 */ /* 0x004fea0003800000 */
.L_x_74:
[----:B------:R-:W-:Y:S02]  /*41d0*/  R2UR UR11, R15 ;  /* 0x000000000f0b72ca */ /* 0x000fe400000e0000 */
[----:B------:R-:W-:Y:S02]  /*41e0*/  R2UR UR10, R14 ;  /* 0x000000000e0a72ca */ /* 0x000fe400000e0000 */
[----:B------:R-:W-:Y:S04]  /*41f0*/  ISETP.NE.U32.AND P2, PT, RZ, UR4, PT ;  /* 0x00000004ff007c0c */ /* 0x000fe8000bf45070 */
[----:B------:R-:W-:Y:S05]  /*4200*/  ISETP.NE.AND.EX P2, PT, RZ, UR5, PT, P2 ;  /* 0x00000005ff007c0c */ /* 0x000fea000bf45320 */
[----:B------:R-:W-:Y:S02]  /*4210*/  USHF.L.U32 UR11, UR11, 0x7, URZ ;  /* 0x000000070b0b7899 */ /* 0x000fe400080006ff */
[----:B------:R-:W-:Y:S01]  /*4220*/  USHF.L.U32 UR10, UR10, 0x6, URZ ;  /* 0x000000060a0a7899 */ /* 0x000fe200080006ff */
[----:B------:R-:W-:Y:S11]  /*4230*/  BRA.U !UP4, `(.L_x_76) ;  /* 0x000000010c347547 */ /* 0x000ff6000b800000 */
[----:B------:R-:W-:Y:S01]  /*4240*/  UPLOP3.LUT UP0, UPT, UPT, UPT, UP3, 0x80, 0x8 ;  /* 0x000000000008789c */ /* 0x000fe20003f0f030 */
[----:B--2---:R-:W-:Y:S02]  /*4250*/  HFMA2 R0, -RZ, RZ, 0, 5.9604644775390625e-08 ;  /* 0x00000001ff007431 */ /* 0x004fe400000001ff */
[----:B------:R-:W-:Y:S03]  /*4260*/  IMAD.MOV.U32 R88, RZ, RZ, 0x1 ;  /* 0x00000001ff587424 */ /* 0x000fe600078e00ff */
[----:B------:R-:W-:Y:S05]  /*4270*/  PLOP3.LUT P0, PT, PT, PT, UP0, 0x80, 0x8 ;  /* 0x000000000008781c */ /* 0x000fea0003f0f008 */
[----:B------:R-:W2:Y:S01]  /*4280*/  @UP0 LDCU.64 UR14, c[0x0][0x888] ;  /* 0x00011100ff0e07ac */ /* 0x000ea20008000a00 */
[----:B------:R-:W-:Y:S07]  /*4290*/  @UP0 UIMAD UR8, UR36, UR4, URZ ;  /* 0x00000004240802a4 */ /* 0x000fee000f8e02ff */
[----:B------:R-:W-:Y:S01]  /*42a0*/  @!P0 PRMT R88, R0, 0x7610, R88 ;  /* 0x0000761000588816 */ /* 0x000fe20000000058 */
[----:B--2---:R-:W-:Y:S03]  /*42b0*/  @UP0 UIMAD.WIDE UR14, UR8, 0x4, UR14 ;  /* 0x00000004080e08a5 */ /* 0x004fe6000f8e020e */
[----:B------:R-:W2:Y:S03]  /*42c0*/  @!UP0 LDCU UR8, c[0x0][0x880] ;  /* 0x00011000ff0887ac */ /* 0x000ea60008000800 */
[----:B------:R-:W-:Y:S01]  /*42d0*/  IMAD.U32 R8, RZ, RZ, UR14 ;  /* 0x0000000eff087e24 */ /* 0x000fe2000f8e00ff */
[----:B------:R-:W-:Y:S05]  /*42e0*/  MOV R9, UR15 ;  /* 0x0000000f00097c02 */ /* 0x000fea0008000f00 */
[----:B-----5:R3:W5:Y:S02]  /*42f0*/  @P0 LDG.E R49, desc[UR46][R8.64] ;  /* 0x0000002e08310981 */ /* 0x020764000c1e1900 */
[----:B--23--:R-:W-:Y:S07]  /*4300*/  @!P0 IMAD.U32 R49, RZ, RZ, UR8 ;  /* 0x00000008ff318e24 */ /* 0x00cfee000f8e00ff */
.L_x_76:
[----:B-----5:R-:W-:Y:S01]  /*4310*/  @!P2 FSETP.EQ.AND P0, PT, R49, RZ, PT ;  /* 0x000000ff3100a20b */ /* 0x020fe20003f02000 */
[----:B------:R-:W-:Y:S01]  /*4320*/  @!UPT UIADD3 URZ, UPT, UPT, URZ, URZ, URZ ;  /* 0x000000fffffff290 */ /* 0x000fe2000fffe0ff */
[----:B------:R-:W-:Y:S11]  /*4330*/  @!P2 BRA `(.L_x_77) ;  /* 0x000000000014a947 */ /* 0x000ff60003800000 */
[----:B------:R-:W-:Y:S02]  /*4340*/  LOP3.LUT P2, RZ, R88, 0xff, RZ, 0xc0, !PT ;  /* 0x000000ff58ff7812 */ /* 0x000fe4000784c0ff */
[----:B------:R-:W-:Y:S04]  /*4350*/  PLOP3.LUT P0, PT, PT, PT, UP0, 0x80, 0x8 ;  /* 0x000000000008781c */ /* 0x000fe80003f0f008 */
[----:B------:R-:W-:Y:S07]  /*4360*/  PLOP3.LUT P0, PT, P0, PT, PT, 0x8, 0x80 ;  /* 0x000000000080781c */ /* 0x000fee000070e170 */
[----:B------:R-:W-:Y:S11]  /*4370*/  @P2 FSETP.EQ.AND P0, PT, R49, RZ, PT ;  /* 0x000000ff3100220b */ /* 0x000ff60003f02000 */
[----:B------:R-:W-:Y:S02]  /*4380*/  @!UPT UIADD3 URZ, UPT, UPT, URZ, URZ, URZ ;  /* 0x000000fffffff290 */ /* 0x000fe4000fffe0ff */
.L_x_77:
[----:B------:R-:W-:Y:S01]  /*4390*/  ULEA UR15, UR13, UR7, 0x3 ;  /* 0x000000070d0f7291 */ /* 0x000fe2000f8e18ff */
[----:B------:R-:W-:Y:S02]  /*43a0*/  SHF.L.U32 R9, R29, 0x1f, RZ ;  /* 0x0000001f1d097819 */ /* 0x000fe400000006ff */
[----:B------:R-:W-:Y:S04]  /*43b0*/  ELECT P4, URZ, PT ;  /* 0x0000000000ff782f */ /* 0x000fe80003880000 */
[----:B------:R-:W-:Y:S02]  /*43c0*/  PLOP3.LUT P4, PT, P0, P4, PT, 0xf2, 0x2f ;  /* 0x00000000002f781c */ /* 0x000fe40000789e72 */
[----:B------:R-:W3:Y:S11]  /*43d0*/  SYNCS.PHASECHK.TRANS64.TRYWAIT P2, [UR15+0x98], R9 ;  /* 0x00009809ff0075a7 */ /* 0x000ef6000804110f */
[----:B-1----:R-:W-:Y:S05]  /*43e0*/  @!P4 IADD3 R8, P0, PT, R30, 0x580, RZ ;  /* 0x000005801e08c810 */ /* 0x002fea0007f1e0ff */
[----:B--2---:R-:W-:Y:S01]  /*43f0*/  @!P4 IMAD.X R2, RZ, RZ, R31, P0 ;  /* 0x000000ffff02c224 */ /* 0x004fe200000e061f */
[----:B---3--:R-:W-:Y:S07]  /*4400*/  @!P2 BRA `(.L_x_78) ;  /* 0x0000003800f0a947 */ /* 0x008fee0003800000 */
.L_x_157:
[----:B------:R-:W2:Y:S01]  /*4410*/  LDC.64 R12, c[0x0][0xb18] ;  /* 0x0002c600ff0c7b82 */ /* 0x000ea20000000a00 */
[----:B------:R-:W-:Y:S01]  /*4420*/  @!P4 R2UR UR8, R2 ;  /* 0x000000000208c2ca */ /* 0x000fe200000e0000 */
[----:B------:R-:W-:Y:S01]  /*4430*/  VOTEU.ALL UP2, P4 ;  /* 0x0000000000ff7886 */ /* 0x000fe20002040000 */
[----:B------:R-:W-:Y:S01]  /*4440*/  @!P4 R2UR UR9, R8 ;  /* 0x000000000809c2ca */ /* 0x000fe200000e0000 */
[----:B------:R-:W-:Y:S01]  /*4450*/  VOTEU.ALL UP1, P4 ;  /* 0x0000000000ff7886 */ /* 0x000fe20002020000 */
[----:B-1----:R-:W-:Y:S03]  /*4460*/  @!P4 IMAD.MOV.U32 R0, RZ, RZ, 0x2000 ;  /* 0x00002000ff00c424 */ /* 0x002fe600078e00ff */
[----:B------:R-:W1:Y:S01]  /*4470*/  @!P1 LDC R2, c[0x0][0xb0c] ;  /* 0x0002c300ff029b82 */ /* 0x000e620000000800 */
[----:B------:R-:W-:Y:S01]  /*4480*/  UMOV UR20, 0x0 ;  /* 0x0000000000147882 */ /* 0x000fe20000000000 */
[----:B------:R-:W-:Y:S01]  /*4490*/  UMOV UR21, 0x10000000 ;  /* 0x1000000000157882 */ /* 0x000fe20000000000 */
[----:B------:R-:W-:Y:S01]  /*44a0*/  UMOV UR12, UR36 ;  /* 0x00000024000c7c82 */ /* 0x000fe20008000000 */
[----:B------:R-:W-:Y:S01]  /*44b0*/  UIADD3 UR14, UPT, UPT, UR13, 0x1, URZ ;  /* 0x000000010d0e7890 */ /* 0x000fe2000fffe0ff */
[----:B------:R-:W-:Y:S01]  /*44c0*/  @P3 SHF.R.U32.HI R26, RZ, 0x10, R21 ;  /* 0x00000010ff1a3819 */ /* 0x000fe20000011615 */
[----:B------:R-:W-:Y:S02]  /*44d0*/  VIADD R28, R28, 0x1 ;  /* 0x000000011c1c7836 */ /* 0x000fe40000000000 */
[----:B------:R-:W-:Y:S01]  /*44e0*/  IMAD.U32 R9, RZ, RZ, UR8 ;  /* 0x00000008ff097e24 */ /* 0x000fe2000f8e00ff */
[----:B------:R-:W-:Y:S01]  /*44f0*/  @!UP2 ULEA UR8, UR13, UR7, 0xd ;  /* 0x000000070d08a291 */ /* 0x000fe2000f8e68ff */
[----:B------:R-:W-:Y:S01]  /*4500*/  IMAD.U32 R8, RZ, RZ, UR9 ;  /* 0x00000009ff087e24 */ /* 0x000fe2000f8e00ff */
[----:B------:R-:W-:Y:S02]  /*4510*/  UIADD3 UR9, UPT, UPT, UR15, 0x80, URZ ;  /* 0x000000800f097890 */ /* 0x000fe4000fffe0ff */
[----:B------:R-:W-:Y:S01]  /*4520*/  @!P4 R2UR UR19, R9 ;  /* 0x000000000913c2ca */ /* 0x000fe200000e0000 */
[----:B------:R-:W-:Y:S01]  /*4530*/  @!UP2 UIADD3 UR8, UPT, UPT, UR8, 0x200, URZ ;  /* 0x000002000808a890 */ /* 0x000fe2000fffe0ff */
[----:B------:R-:W-:Y:S01]  /*4540*/  @!P4 R2UR UR18, R8 ;  /* 0x000000000812c2ca */ /* 0x000fe200000e0000 */
[----:B------:R-:W-:Y:S01]  /*4550*/  UISETP.NE.AND UP5, UPT, UR14, 0x3, UPT ;  /* 0x000000030e00788c */ /* 0x000fe2000bfa5270 */
[----:B------:R-:W3:Y:S01]  /*4560*/  LDC.64 R8, c[0x0][0xb10] ;  /* 0x0002c400ff087b82 */ /* 0x000ee20000000a00 */
[----:B------:R-:W-:Y:S02]  /*4570*/  UPRMT UR16, UR37, 0x654, UR9 ;  /* 0x0000065425107896 */ /* 0x000fe40008000009 */
[----:B------:R-:W-:Y:S02]  /*4580*/  USEL UR17, URZ, 0x1, UP5 ;  /* 0x00000001ff117887 */ /* 0x000fe4000a800000 */
[----:B------:R-:W-:Y:S04]  /*4590*/  USEL UR14, UR14, URZ, UP5 ;  /* 0x000000ff0e0e7287 */ /* 0x000fe8000a800000 */
[----:B------:R-:W-:Y:S01]  /*45a0*/  ULEA UR13, UR14, UR7, 0x3 ;  /* 0x000000070e0d7291 */ /* 0x000fe2000f8e18ff */
[----:B------:R-:W-:Y:S01]  /*45b0*/  LOP3.LUT R29, R29, UR17, RZ, 0x3c, !PT ;  /* 0x000000111d1d7c12 */ /* 0x000fe2000f8e3cff */
[----:B------:R1:W-:Y:S01]  /*45c0*/  @!UP1 UTMALDG.3D [UR8], [UR18], desc[UR20] ;  /* 0x00001408120095b4 */ /* 0x0003e20008011000 */
[----:B------:R5:W-:Y:S02]  /*45d0*/  @!P4 SYNCS.ARRIVE.TRANS64.RED.A0TR RZ, [UR15+0x80], R0 ;  /* 0x00008000ffffc9a7 */ /* 0x000be4000830040f */
[----:B------:R-:W-:Y:S01]  /*45e0*/  SHF.L.U32 R14, R29, 0x1f, RZ ;  /* 0x0000001f1d0e7819 */ /* 0x000fe200000006ff */
[C---:B---3--:R-:W-:Y:S01]  /*45f0*/  @!P1 IMAD.HI.U32 R8, R11.reuse, R8, RZ ;  /* 0x000000080b089227 */ /* 0x048fe200078e00ff */
[----:B--2---:R-:W-:Y:S02]  /*4600*/  @!P1 ISETP.NE.AND P0, PT, R12, 0x1, PT ;  /* 0x000000010c00980c */ /* 0x004fe40003f05270 */
[----:B-1----:R-:W-:Y:S01]  /*4610*/  @!P1 ISETP.NE.AND P2, PT, R2, 0x1, PT ;  /* 0x000000010200980c */ /* 0x002fe20003f45270 */
[----:B------:R-:W-:Y:S01]  /*4620*/  SYNCS.ARRIVE.TRANS64.RED.A1T0 RZ, [UR16], RZ ;  /* 0x000000ffffff79a7 */ /* 0x000fe20008100410 */
[C---:B------:R-:W-:Y:S01]  /*4630*/  @!P1 IMAD.HI.U32 R13, R10.reuse, R13, RZ ;  /* 0x0000000d0a0d9227 */ /* 0x040fe200078e00ff */
[----:B------:R-:W-:Y:S04]  /*4640*/  @!P1 SHF.R.U32.HI R8, RZ, R9, R8 ;  /* 0x00000009ff089219 */ /* 0x000fe80000011608 */
[----:B------:R-:W-:Y:S01]  /*4650*/  @!P1 SEL R8, R11, R8, !P2 ;  /* 0x000000080b089207 */ /* 0x000fe20005000000 */
[----:B------:R-:W1:Y:S01]  /*4660*/  SYNCS.PHASECHK.TRANS64.TRYWAIT P5, [UR13+0x98], R14 ;  /* 0x0000980eff0075a7 */ /* 0x000e6200080a110d */
[----:B-----5:R-:W2:Y:S02]  /*4670*/  @!P1 LDC R0, c[0x0][0xb20] ;  /* 0x0002c800ff009b82 */ /* 0x020ea40000000800 */
[----:B--2---:R-:W-:Y:S04]  /*4680*/  @!P1 SHF.R.U32.HI R0, RZ, R0, R13 ;  /* 0x00000000ff009219 */ /* 0x004fe8000001160d */
[----:B------:R-:W-:Y:S05]  /*4690*/  @!P1 SEL R9, R10, R0, !P0 ;  /* 0x000000000a099207 */ /* 0x000fea0004000000 */
[----:B------:R-:W-:Y:S02]  /*46a0*/  @!P1 IMAD.IADD R0, R9, 0x1, -R8 ;  /* 0x0000000109009824 */ /* 0x000fe400078e0a08 */
[----:B------:R-:W-:Y:S02]  /*46b0*/  @!P1 IMAD.IADD R8, R8, 0x1, -R9 ;  /* 0x0000000108089824 */ /* 0x000fe400078e0a09 */
[----:B------:R-:W-:Y:S02]  /*46c0*/  @!P1 IMAD R11, R0, R2, R11 ;  /* 0x00000002000b9224 */ /* 0x000fe400078e020b */
[----:B------:R-:W-:Y:S01]  /*46d0*/  @!P1 IMAD R10, R8, R12, R10 ;  /* 0x0000000c080a9224 */ /* 0x000fe200078e020a */
[----:B-1----:R-:W-:Y:S06]  /*46e0*/  @!P5 BRA `(.L_x_79) ;  /* 0x000000380050d947 */ /* 0x002fec0003800000 */
.L_x_159:
[----:B------:R-:W-:Y:S01]  /*46f0*/  @!P4 IADD3 R2, P0, PT, R30, 0x580, RZ ;  /* 0x000005801e02c810 */ /* 0x000fe20007f1e0ff */
[----:B------:R-:W-:Y:S01]  /*4700*/  UMOV UR18, 0x0 ;  /* 0x0000000000127882 */ /* 0x000fe20000000000 */
[----:B------:R-:W-:Y:S01]  /*4710*/  UMOV UR19, 0x10000000 ;  /* 0x1000000000137882 */ /* 0x000fe20000000000 */
[----:B------:R-:W-:Y:S01]  /*4720*/  VOTEU.ALL UP1, P4 ;  /* 0x0000000000ff7886 */ /* 0x000fe20002020000 */
[----:B------:R-:W-:Y:S01]  /*4730*/  @!P4 R2UR UR9, R2 ;  /* 0x000000000209c2ca */ /* 0x000fe200000e0000 */
[----:B-1----:R-:W-:Y:S01]  /*4740*/  @!P4 IMAD.X R0, RZ, RZ, R31, P0 ;  /* 0x000000ffff00c224 */ /* 0x002fe200000e061f */
[----:B------:R-:W-:Y:S01]  /*4750*/  UMOV UR12, UR36 ;  /* 0x00000024000c7c82 */ /* 0x000fe20008000000 */
[----:B------:R-:W-:Y:S01]  /*4760*/  @P3 R2UR UR36, R26 ;  /* 0x000000001a2432ca */ /* 0x000fe200000e0000 */
[----:B------:R-:W-:Y:S01]  /*4770*/  @!UP1 ULEA UR15, UR14, UR7, 0xd ;  /* 0x000000070e0f9291 */ /* 0x000fe2000f8e68ff */
[----:B------:R-:W-:Y:S01]  /*4780*/  ISETP.NE.AND P0, PT, R28, 0x2, PT ;  /* 0x000000021c00780c */ /* 0x000fe20003f05270 */
[----:B------:R-:W-:Y:S01]  /*4790*/  @!UP1 UIADD3 UR10, UPT, UPT, UR10, 0x20, URZ ;  /* 0x000000200a0a9890 */ /* 0x000fe2000fffe0ff */
[----:B------:R-:W-:Y:S01]  /*47a0*/  @!P4 R2UR UR8, R0 ;  /* 0x000000000008c2ca */ /* 0x000fe200000e0000 */
[----:B------:R-:W-:Y:S01]  /*47b0*/  IMAD.IADD R14, R10, 0x1, R86 ;  /* 0x000000010a0e7824 */ /* 0x000fe200078e0256 */
[----:B------:R-:W-:Y:S01]  /*47c0*/  SEL R0, RZ, 0x1, P0 ;  /* 0x00000001ff007807 */ /* 0x000fe20000000000 */
[----:B------:R-:W-:Y:S01]  /*47d0*/  IMAD.IADD R15, R11, 0x1, R87 ;  /* 0x000000010b0f7824 */ /* 0x000fe200078e0257 */
[----:B------:R-:W-:Y:S02]  /*47e0*/  SEL R28, R28, RZ, P0 ;  /* 0x000000ff1c1c7207 */ /* 0x000fe40000000000 */
[----:B------:R-:W-:Y:S01]  /*47f0*/  IMAD.U32 R8, RZ, RZ, UR9 ;  /* 0x00000009ff087e24 */ /* 0x000fe2000f8e00ff */
[----:B------:R-:W-:Y:S01]  /*4800*/  UIADD3 UR9, UPT, UPT, UR13, 0x80, URZ ;  /* 0x000000800d097890 */ /* 0x000fe2000fffe0ff */
[----:B------:R-:W-:Y:S03]  /*4810*/  LOP3.LUT R27, R27, R0, RZ, 0x3c, !PT ;  /* 0x000000001b1b7212 */ /* 0x000fe600078e3cff */
[----:B------:R-:W-:Y:S02]  /*4820*/  @!P4 R2UR UR16, R8 ;  /* 0x000000000810c2ca */ /* 0x000fe400000e0000 */
[----:B------:R-:W-:Y:S01]  /*4830*/  IMAD.U32 R9, RZ, RZ, UR8 ;  /* 0x00000008ff097e24 */ /* 0x000fe2000f8e00ff */
[----:B------:R-:W-:Y:S01]  /*4840*/  @!UP1 UIADD3 UR8, UPT, UPT, UR15, 0x200, URZ ;  /* 0x000002000f089890 */ /* 0x000fe2000fffe0ff */
[----:B------:R-:W-:Y:S01]  /*4850*/  VOTEU.ALL UP1, P4 ;  /* 0x0000000000ff7886 */ /* 0x000fe20002020000 */
[----:B------:R-:W-:Y:S02]  /*4860*/  UPRMT UR15, UR37, 0x654, UR9 ;  /* 0x00000654250f7896 */ /* 0x000fe40008000009 */
[----:B------:R-:W-:Y:S11]  /*4870*/  @!P4 R2UR UR17, R9 ;  /* 0x000000000911c2ca */ /* 0x000ff600000e0000 */
[----:B------:R-:W-:Y:S02]  /*4880*/  @!UPT UIADD3 URZ, UPT, UPT, URZ, URZ, URZ ;  /* 0x000000fffffff290 */ /* 0x000fe4000fffe0ff */
[----:B------:R2:W-:Y:S01]  /*4890*/  @!UP1 UTMALDG.3D [UR8], [UR16], desc[UR18] ;  /* 0x00001208100095b4 */ /* 0x0005e20008011000 */
[----:B------:R2:W-:Y:S01]  /*48a0*/  @!P4 SYNCS.ARRIVE.TRANS64.RED.A0TR RZ, [UR13+0x80], R25 ;  /* 0x00008019ffffc9a7 */ /* 0x0005e2000830040d */
[----:B------:R-:W-:Y:S04]  /*48b0*/  UIADD3 UR13, UPT, UPT, UR14, 0x1, URZ ;  /* 0x000000010e0d7890 */ /* 0x000fe8000fffe0ff */
[----:B------:R-:W-:Y:S04]  /*48c0*/  UISETP.NE.AND UP1, UPT, UR13, 0x3, UPT ;  /* 0x000000030d00788c */ /* 0x000fe8000bf25270 */
[----:B------:R-:W-:Y:S02]  /*48d0*/  USEL UR14, URZ, 0x1, UP1 ;  /* 0x00000001ff0e7887 */ /* 0x000fe40008800000 */
[----:B------:R-:W-:Y:S02]  /*48e0*/  USEL UR13, UR13, URZ, UP1 ;  /* 0x000000ff0d0d7287 */ /* 0x000fe40008800000 */
[----:B------:R-:W-:Y:S02]  /*48f0*/  UPLOP3.LUT UP1, UPT, UPT, UPT, UPT, 0x80, 0x8 ;  /* 0x000000000008789c */ /* 0x000fe40003f2f070 */
[----:B------:R-:W-:Y:S01]  /*4900*/  LOP3.LUT R29, R29, UR14, RZ, 0x3c, !PT ;  /* 0x0000000e1d1d7c12 */ /* 0x000fe2000f8e3cff */
[----:B------:R-:W-:Y:S01]  /*4910*/  SYNCS.ARRIVE.TRANS64.RED.A1T0 RZ, [UR15], RZ ;  /* 0x000000ffffff79a7 */ /* 0x000fe2000810040f */
[----:B------:R-:W-:Y:S07]  /*4920*/  @P3 BRA `(.L_x_80) ;  /* 0xfffffff4001c3947 */ /* 0x000fee000383ffff */
[----:B------:R-:W-:Y:S01]  /*4930*/  UIADD3 UR7, UPT, UPT, UR7, 0x98, URZ ;  /* 0x0000009807077890 */ /* 0x000fe2000fffe0ff */
[----:B------:R-:W-:-:S03]  /*4940*/  SHF.L.U32 R2, R29, 0x1f, RZ ;  /* 0x0000001f1d027819 */ /* 0x000fc600000006ff */
[----:B------:R-:W-:-:S09]  /*4950*/  ULEA UR4, UR13, UR7, 0x3 ;  /* 0x000000070d047291 */ /* 0x000fd2000f8e18ff */
[----:B------:R-:W1:Y:S02]  /*4960*/  SYNCS.PHASECHK.TRANS64.TRYWAIT P0, [UR4], R2 ;  /* 0x00000002ff0075a7 */ /* 0x000e640008001104 */
[----:B-1----:R-:W-:Y:S05]  /*4970*/  @!P0 BRA `(.L_x_81) ;  /* 0x0000003400c48947 */ /* 0x002fea0003800000 */
.L_x_161:
        /* <DEDUP_REMOVED lines=9> */
.L_x_163:
[----:B------:R-:W-:-:S04]  /*4a10*/  UIADD3 UR5, UPT, UPT, UR5, 0x1, URZ ;  /* 0x0000000105057890 */ /* 0x000fc8000fffe0ff */
[----:B------:R-:W-:-:S04]  /*4a20*/  UISETP.NE.AND UP0, UPT, UR5, 0x3, UPT ;  /* 0x000000030500788c */ /* 0x000fc8000bf05270 */
[----:B------:R-:W-:Y:S02]  /*4a30*/  USEL UR4, URZ, 0x1, UP0 ;  /* 0x00000001ff047887 */ /* 0x000fe40008000000 */
[----:B------:R-:W-:-:S04]  /*4a40*/  USEL UR5, UR5, URZ, UP0 ;  /* 0x000000ff05057287 */ /* 0x000fc80008000000 */
[----:B------:R-:W-:Y:S01]  /*4a50*/  ULEA UR5, UR5, UR7, 0x3 ;  /* 0x0000000705057291 */ /* 0x000fe2000f8e18ff */
[----:B-1----:R-:W-:-:S04]  /*4a60*/  LOP3.LUT R2, R29, UR4, RZ, 0x3c, !PT ;  /* 0x000000041d027c12 */ /* 0x002fc8000f8e3cff */
[----:B------:R-:W-:Y:S01]  /*4a70*/  SHF.L.U32 R2, R2, 0x1f, RZ ;  /* 0x0000001f02027819 */ /* 0x000fe200000006ff */
[----:B------:R-:W-:-:S07]  /*4a80*/  IMAD.U32 R0, RZ, RZ, UR5 ;  /* 0x00000005ff007e24 */ /* 0x000fce000f8e00ff */
.L_x_83:
[----:B-1----:R1:W3:Y:S02]  /*4a90*/  SYNCS.PHASECHK.TRANS64.TRYWAIT P0, [R0+URZ], R2 ;  /* 0x00000002000075a7 */ /* 0x0022e400080011ff */
[----:B---3--:R-:W-:Y:S05]  /*4aa0*/  @!P0 NANOSLEEP.SYNCS 0x989680 ;  /* 0x009896800000895d */ /* 0x008fea0003900000 */
[----:B------:R-:W3:Y:S02]  /*4ab0*/  @!P0 SYNCS.PHASECHK.TRANS64 P0, [R0+URZ], R2 ;  /* 0x00000002000085a7 */ /* 0x000ee400080010ff */
[----:B--23--:R-:W-:Y:S05]  /*4ac0*/  @P0 EXIT ;  /* 0x000000000000094d */ /* 0x00cfea0003800000 */
[----:B------:R-:W-:Y:S05]  /*4ad0*/  BRA `(.L_x_83) ;  /* 0xfffffffc00ec7947 */ /* 0x000fea000383ffff */
.L_x_71:
[----:B------:R-:W-:-:S06]  /*4ae0*/  UISETP.GE.AND UP1, UPT, UR8, 0x4, UPT ;  /* 0x000000040800788c */ /* 0x000fcc000bf26270 */
[----:B------:R-:W-:-:S13]  /*4af0*/  PLOP3.LUT P0, PT, PT, PT, UP1, 0x80, 0x8 ;  /* 0x000000000008781c */ /* 0x000fda0003f0f018 */
[----:B------:R-:W-:Y:S05]  /*4b00*/  @!P0 EXIT ;  /* 0x000000000000894d */ /* 0x000fea0003800000 */
[----:B------:R-:W-:Y:S01]  /*4b10*/  BAR.SYNC.DEFER_BLOCKING 0x6, 0xa0 ;  /* 0x0182800000007b1d */ /* 0x000fe20000010000 */
[C---:B------:R-:W-:Y:S01]  /*4b20*/  IMAD.SHL.U32 R2, R93.reuse, 0x20, RZ ;  /* 0x000000205d027824 */ /* 0x040fe200078e00ff */
[C---:B------:R-:W-:Y:S01]  /*4b30*/  LOP3.LUT R94, R93.reuse, 0x2, RZ, 0xc0, !PT ;  /* 0x000000025d5e7812 */ /* 0x040fe200078ec0ff */
[C---:B------:R-:W-:Y:S01]  /*4b40*/  IMAD.SHL.U32 R99, R93.reuse, 0x4, RZ ;  /* 0x000000045d637824 */ /* 0x040fe200078e00ff */
[C---:B------:R-:W-:Y:S01]  /*4b50*/  LOP3.LUT R100, R93.reuse, 0x60, RZ, 0xc0, !PT ;  /* 0x000000605d647812 */ /* 0x040fe200078ec0ff */
[C---:B------:R-:W-:Y:S01]  /*4b60*/  IMAD.U32 R46, R93.reuse, 0x10000, RZ ;  /* 0x000100005d2e7824 */ /* 0x040fe200078e00ff */
[----:B------:R-:W-:Y:S02]  /*4b70*/  UMOV UR48, 0x400 ;  /* 0x0000040000307882 */ /* 0x000fe40000000000 */
[----:B------:R-:W1:Y:S01]  /*4b80*/  LDC R91, c[0x0][0x370] ;  /* 0x0000dc00ff5b7b82 */ /* 0x000e620000000800 */
[----:B------:R-:W-:Y:S01]  /*4b90*/  ULEA UR48, UR37, UR48, 0x18 ;  /* 0x0000003025307291 */ /* 0x000fe2000f8ec0ff */
[----:B------:R-:W-:Y:S01]  /*4ba0*/  LOP3.LUT R3, R2, 0xc0, RZ, 0xc0, !PT ;  /* 0x000000c002037812 */ /* 0x000fe200078ec0ff */
[----:B------:R-:W-:Y:S01]  /*4bb0*/  IMAD.MOV.U32 R45, RZ, RZ, RZ ;  /* 0x000000ffff2d7224 */ /* 0x000fe200078e00ff */
[----:B------:R-:W-:Y:S01]  /*4bc0*/  LOP3.LUT R93, R93, 0x4, RZ, 0xc0, !PT ;  /* 0x000000045d5d7812 */ /* 0x000fe200078ec0ff */
[----:B------:R-:W-:Y:S01]  /*4bd0*/  UIADD3 UR52, UPT, UPT, UR48, 0x200, URZ ;  /* 0x0000020030347890 */ /* 0x000fe2000fffe0ff */
[----:B------:R-:W-:-:S02]  /*4be0*/  LOP3.LUT R99, R3, 0x18, R99, 0xf8, !PT ;  /* 0x0000001803637812 */ /* 0x000fc400078ef863 */
[----:B------:R-:W-:Y:S01]  /*4bf0*/  CS2R R96, SRZ ;  /* 0x0000000000607805 */ /* 0x000fe2000001ff00 */
[----:B------:R-:W2:Y:S01]  /*4c00*/  LDC R42, c[0x0][0xb0c] ;  /* 0x0002c300ff2a7b82 */ /* 0x000ea20000000800 */
[----:B------:R-:W-:Y:S01]  /*4c10*/  LOP3.LUT R46, R46, 0x600000, RZ, 0xc0, !PT ;  /* 0x006000002e2e7812 */ /* 0x000fe200078ec0ff */
[----:B------:R-:W-:Y:S01]  /*4c20*/  IMAD.MOV.U32 R103, RZ, RZ, RZ ;  /* 0x000000ffff677224 */ /* 0x000fe200078e00ff */
[----:B------:R-:W-:Y:S01]  /*4c30*/  IADD3 R98, PT, PT, -R93, 0x2, RZ ;  /* 0x000000025d627810 */ /* 0x000fe20007ffe1ff */
[----:B------:R-:W-:Y:S01]  /*4c40*/  IMAD.MOV R94, RZ, RZ, -R94 ;  /* 0x000000ffff5e7224 */ /* 0x000fe200078e0a5e */
[----:B------:R-:W-:Y:S01]  /*4c50*/  LOP3.LUT R99, R99, 0xf20, R2, 0xf8, !PT ;  /* 0x00000f2063637812 */ /* 0x000fe200078ef802 */
[----:B------:R-:W-:Y:S01]  /*4c60*/  IMAD.MOV R93, RZ, RZ, -R93 ;  /* 0x000000ffff5d7224 */ /* 0x000fe200078e0a5d */
[----:B------:R-:W4:Y:S01]  /*4c70*/  LDCU.64 UR54, c[0x0][0x348] ;  /* 0x00006900ff3677ac */ /* 0x000f220008000a00 */
[----:B------:R-:W1:Y:S01]  /*4c80*/  LDC R89, c[0x0][0xb20] ;  /* 0x0002c800ff597b82 */ /* 0x000e620000000800 */
[----:B------:R-:W3:Y:S01]  /*4c90*/  LDS R0, [UR48+0x170] ;  /* 0x00017030ff007984 */ /* 0x000ee20008000800 */
[----:B------:R-:W-:Y:S01]  /*4ca0*/  IMAD.SHL.U32 R98, R98, 0x10, RZ ;  /* 0x0000001062627824 */ /* 0x000fe200078e00ff */
[----:B------:R-:W-:Y:S01]  /*4cb0*/  LEA R99, R99, UR52, 0x1 ;  /* 0x0000003463637c11 */ /* 0x000fe2000f8e08ff */
[----:B------:R-:W-:Y:S01]  /*4cc0*/  UMOV UR51, 0x1 ;  /* 0x0000000100337882 */ /* 0x000fe20000000000 */
[----:B------:R-:W-:Y:S01]  /*4cd0*/  UMOV UR56, URZ ;  /* 0x000000ff00387c82 */ /* 0x000fe20008000000 */
[----:B------:R-:W1:Y:S02]  /*4ce0*/  LDCU.64 UR38, c[0x0][0x888] ;  /* 0x00011100ff2677ac */ /* 0x000e640008000a00 */
[----:B------:R-:W1:Y:S01]  /*4cf0*/  LDC R41, c[0x0][0xb30] ;  /* 0x0002cc00ff297b82 */ /* 0x000e620000000800 */
[----:B------:R-:W1:Y:S01]  /*4d00*/  LDCU.64 UR44, c[0x0][0x890] ;  /* 0x00011200ff2c77ac */ /* 0x000e620008000a00 */
[----:B------:R-:W-:Y:S01]  /*4d10*/  UMOV UR50, URZ ;  /* 0x000000ff00327c82 */ /* 0x000fe20008000000 */
[----:B------:R-:W-:-:S05]  /*4d20*/  UMOV UR49, URZ ;  /* 0x000000ff00317c82 */ /* 0x000fca0008000000 */
[----:B------:R-:W1:Y:S08]  /*4d30*/  LDC.64 R84, c[0x0][0xb10] ;  /* 0x0002c400ff547b82 */ /* 0x000e700000000a00 */
[----:B------:R-:W1:Y:S08]  /*4d40*/  LDC.64 R38, c[0x0][0xb18] ;  /* 0x0002c600ff267b82 */ /* 0x000e700000000a00 */
[----:B------:R-:W1:Y:S08]  /*4d50*/  LDC.64 R36, c[0x0][0xb28] ;  /* 0x0002ca00ff247b82 */ /* 0x000e700000000a00 */
[----:B------:R-:W1:Y:S01]  /*4d60*/  LDC.64 R82, c[0x0][0x8b0] ;  /* 0x00022c00ff527b82 */ /* 0x000e620000000a00 */
[----:B---3--:R-:W-:-:S07]  /*4d70*/  IMAD.IADD R46, R0, 0x1, R46 ;  /* 0x00000001002e7824 */ /* 0x008fce00078e022e */
[----:B------:R-:W3:Y:S08]  /*4d80*/  LDC.64 R80, c[0x0][0x8a8] ;  /* 0x00022a00ff507b82 */ /* 0x000ef00000000a00 */
[----:B--2-4-:R-:W1:Y:S02]  /*4d90*/  LDC R90, c[0x0][0x374] ;  /* 0x0000dd00ff5a7b82 */ /* 0x014e640000000800 */
.L_x_114:
[C---:B------:R-:W-:Y:S02]  /*4da0*/  LEA R0, R103.reuse, UR48, 0x3 ;  /* 0x0000003067007c11 */ /* 0x040fe4000f8e18ff */
[----:B------:R-:W-:Y:S02]  /*4db0*/  SHF.L.U32 R2, R96, 0x1f, RZ ;  /* 0x0000001f60027819 */ /* 0x000fe400000006ff */
[----:B------:R-:W-:Y:S02]  /*4dc0*/  LEA R16, R103, UR48, 0x4 ;  /* 0x0000003067107c11 */ /* 0x000fe4000f8e20ff */
[----:B------:R-:W2:Y:S02]  /*4dd0*/  SYNCS.PHASECHK.TRANS64.TRYWAIT P0, [R0+URZ+0xc0], R2 ;  /* 0x0000c002000075a7 */ /* 0x000ea400080011ff */
[----:B--2---:R-:W-:Y:S05]  /*4de0*/  @!P0 BRA `(.L_x_84) ;  /* 0x0000003000d88947 */ /* 0x004fea0003800000 */
.L_x_164:
[----:B------:R-:W4:Y:S01]  /*4df0*/  LDC.64 R10, c[0x0][0xb10] ;  /* 0x0002c400ff0a7b82 */ /* 0x000f220000000a00 */
[----:B------:R-:W3:Y:S01]  /*4e00*/  LDS.128 R16, [R16+0x150] ;  /* 0x0001500010107984 */ /* 0x000ee20000000c00 */
[----:B-1----:R-:W-:Y:S01]  /*4e10*/  ISETP.NE.AND P1, PT, R41, 0x1, PT ;  /* 0x000000012900780c */ /* 0x002fe20003f25270 */
[----:B--2---:R-:W-:Y:S01]  /*4e20*/  VIADD R0, R0, 0xd0 ;  /* 0x000000d000007836 */ /* 0x004fe20000000000 */
[----:B------:R-:W-:Y:S04]  /*4e30*/  ISETP.GE.AND P0, PT, R40, 0x1, PT ;  /* 0x000000012800780c */ /* 0x000fe80003f06270 */
[----:B------:R-:W1:Y:S01]  /*4e40*/  LDC.64 R8, c[0x0][0xb18] ;  /* 0x0002c600ff087b82 */ /* 0x000e620000000a00 */
[----:B------:R-:W-:Y:S01]  /*4e50*/  PRMT R0, RZ, 0x654, R0 ;  /* 0x00000654ff007816 */ /* 0x000fe20000000000 */
[----:B------:R-:W-:Y:S01]  /*4e60*/  @!PT LDS RZ, [RZ] ;  /* 0x00000000fffff984 */ /* 0x000fe20000000800 */
[----:B------:R-:W-:Y:S01]  /*4e70*/  @!PT LDS RZ, [RZ] ;  /* 0x00000000fffff984 */ /* 0x000fe20000000800 */
[----:B------:R-:W-:Y:S01]  /*4e80*/  @!PT LDS RZ, [RZ] ;  /* 0x00000000fffff984 */ /* 0x000fe20000000800 */
[----:B------:R-:W-:Y:S01]  /*4e90*/  @!PT LDS RZ, [RZ] ;  /* 0x00000000fffff984 */ /* 0x000fe20000000800 */
[----:B------:R2:W-:Y:S06]  /*4ea0*/  MEMBAR.ALL.CTA ;  /* 0x0000000000007992 */ /* 0x0005ec0000008000 */
[----:B--2---:R-:W2:Y:S01]  /*4eb0*/  FENCE.VIEW.ASYNC.S ;  /* 0x00000000000073c6 */ /* 0x004ea20000000000 */
[----:B------:R-:W1:Y:S08]  /*4ec0*/  @!P1 LDC R12, c[0x0][0xb20] ;  /* 0x0002c800ff0c9b82 */ /* 0x000e700000000800 */
[----:B------:R-:W1:Y:S01]  /*4ed0*/  @!P1 LDC R7, c[0x0][0xb0c] ;  /* 0x0002c300ff079b82 */ /* 0x000e620000000800 */
[----:B--2---:R2:W-:Y:S01]  /*4ee0*/  SYNCS.ARRIVE.TRANS64.RED.A1T0 RZ, [R0+URZ], RZ ;  /* 0x000000ff00ff79a7 */ /* 0x0045e200081004ff */
[----:B---3--:R-:W-:Y:S04]  /*4ef0*/  LOP3.LUT P4, RZ, R18, 0x1, RZ, 0xc0, !PT ;  /* 0x0000000112ff7812 */ /* 0x008fe8000788c0ff */
[----:B------:R-:W-:Y:S09]  /*4f00*/  P2R R101, PR, RZ, 0x10 ;  /* 0x00000010ff657803 */ /* 0x000ff20000000000 */
[----:B------:R-:W-:Y:S02]  /*4f10*/  @P4 MOV R44, R16 ;  /* 0x00000010002c4202 */ /* 0x000fe40000000f00 */
[----:B------:R-:W-:Y:S01]  /*4f20*/  @P4 LOP3.LUT R43, R17, 0xffff, RZ, 0xc0, !PT ;  /* 0x0000ffff112b4812 */ /* 0x000fe200078ec0ff */
[----:B--2-4-:R-:W-:Y:S06]  /*4f30*/  @!P0 BRA `(.L_x_85) ;  /* 0x0000000000a48947 */ /* 0x014fec0003800000 */
[----:B------:R-:W-:Y:S01]  /*4f40*/  IMAD.HI.U32 R0, R90, R39, RZ ;  /* 0x000000275a007227 */ /* 0x000fe200078e00ff */
[----:B------:R-:W-:Y:S02]  /*4f50*/  ISETP.NE.AND P0, PT, R38, 0x1, PT ;  /* 0x000000012600780c */ /* 0x000fe40003f05270 */
[----:B------:R-:W-:Y:S01]  /*4f60*/  ISETP.NE.AND P2, PT, R40, 0x1, PT ;  /* 0x000000012800780c */ /* 0x000fe20003f45270 */
[----:B------:R-:W-:Y:S01]  /*4f70*/  IMAD.HI.U32 R4, R91, R84, RZ ;  /* 0x000000545b047227 */ /* 0x000fe200078e00ff */
[----:B------:R-:W-:Y:S02]  /*4f80*/  SHF.R.U32.HI R0, RZ, R89, R0 ;  /* 0x00000059ff007219 */ /* 0x000fe40000011600 */
[----:B------:R-:W-:Y:S01]  /*4f90*/  ISETP.NE.AND P3, PT, R42, 0x1, PT ;  /* 0x000000012a00780c */ /* 0x000fe20003f65270 */
[----:B------:R-:W-:Y:S01]  /*4fa0*/  IMAD.HI.U32 R6, R43, R39, RZ ;  /* 0x000000272b067227 */ /* 0x000fe200078e00ff */
[-C--:B------:R-:W-:Y:S02]  /*4fb0*/  SHF.R.U32.HI R4, RZ, R85.reuse, R4 ;  /* 0x00000055ff047219 */ /* 0x080fe40000011604 */
[----:B------:R-:W-:Y:S01]  /*4fc0*/  SEL R0, R90, R0, !P0 ;  /* 0x000000005a007207 */ /* 0x000fe20004000000 */
[----:B------:R-:W-:Y:S01]  /*4fd0*/  IMAD.HI.U32 R5, R44, R84, RZ ;  /* 0x000000542c057227 */ /* 0x000fe200078e00ff */
[----:B------:R-:W-:Y:S03]  /*4fe0*/  SEL R4, R91, R4, !P3 ;  /* 0x000000045b047207 */ /* 0x000fe60005800000 */
[-C--:B------:R-:W-:Y:S01]  /*4ff0*/  IMAD.HI.U32 R3, R0, R36.reuse, RZ ;  /* 0x0000002400037227 */ /* 0x080fe200078e00ff */
[----:B------:R-:W-:Y:S03]  /*5000*/  SHF.R.U32.HI R5, RZ, R85, R5 ;  /* 0x00000055ff057219 */ /* 0x000fe60000011605 */
[----:B------:R-:W-:Y:S01]  /*5010*/  IMAD.HI.U32 R2, R4, R36, RZ ;  /* 0x0000002404027227 */ /* 0x000fe200078e00ff */
[----:B------:R-:W-:Y:S02]  /*5020*/  @P2 SHF.R.U32.HI R0, RZ, R37, R3 ;  /* 0x00000025ff002219 */ /* 0x000fe40000011603 */
[----:B------:R-:W-:Y:S02]  /*5030*/  SHF.R.U32.HI R3, RZ, R89, R6 ;  /* 0x00000059ff037219 */ /* 0x000fe40000011606 */
[----:B------:R-:W-:Y:S01]  /*5040*/  @P2 SHF.R.U32.HI R4, RZ, R37, R2 ;  /* 0x00000025ff042219 */ /* 0x000fe20000011602 */
[----:B------:R-:W-:Y:S01]  /*5050*/  IMAD R0, R40, R0, RZ ;  /* 0x0000000028007224 */ /* 0x000fe200078e02ff */
[----:B------:R-:W-:Y:S02]  /*5060*/  SEL R3, R43, R3, !P0 ;  /* 0x000000032b037207 */ /* 0x000fe40004000000 */
[----:B------:R-:W-:Y:S01]  /*5070*/  SEL R2, R44, R5, !P3 ;  /* 0x000000052c027207 */ /* 0x000fe20005800000 */
[----:B------:R-:W-:Y:S01]  /*5080*/  IMAD R5, R40, R4, RZ ;  /* 0x0000000428057224 */ /* 0x000fe200078e02ff */
[C---:B------:R-:W-:Y:S01]  /*5090*/  ISETP.GE.AND P0, PT, R3.reuse, R0, PT ;  /* 0x000000000300720c */ /* 0x040fe20003f06270 */
[C---:B------:R-:W-:Y:S03]  /*50a0*/  IMAD.HI.U32 R0, R3.reuse, R36, RZ ;  /* 0x0000002403007227 */ /* 0x040fe600078e00ff */
[C---:B------:R-:W-:Y:S02]  /*50b0*/  ISETP.GE.OR P0, PT, R2.reuse, R5, P0 ;  /* 0x000000050200720c */ /* 0x040fe40000706670 */
[----:B------:R-:W-:Y:S04]  /*50c0*/  SHF.R.U32.HI R0, RZ, R37, R0 ;  /* 0x00000025ff007219 */ /* 0x000fe80000011600 */
[C---:B------:R-:W-:Y:S05]  /*50d0*/  SEL R6, R3.reuse, R0, !P2 ;  /* 0x0000000003067207 */ /* 0x040fea0005000000 */
        /* <DEDUP_REMOVED lines=14> */
[----:B------:R-:W-:Y:S07]  /*51c0*/  IMAD R43, R3, R38, R43 ;  /* 0x00000026032b7224 */ /* 0x000fee00078e022b */
.L_x_85:
[----:B-1----:R-:W-:Y:S01]  /*51d0*/  @!P1 ISETP.NE.AND P0, PT, R8, 0x1, PT ;  /* 0x000000010800980c */ /* 0x002fe20003f05270 */
[----:B------:R-:W-:Y:S01]  /*51e0*/  @!P1 IMAD.HI.U32 R0, R44, R10, RZ ;  /* 0x0000000a2c009227 */ /* 0x000fe200078e00ff */
[----:B------:R-:W-:Y:S01]  /*51f0*/  @!P1 ISETP.NE.AND P2, PT, R7, 0x1, PT ;  /* 0x000000010700980c */ /* 0x000fe20003f45270 */
[----:B------:R-:W-:Y:S01]  /*5200*/  ULOP3.LUT UP0, URZ, UR52, 0x1b0, URZ, 0xc0, !UPT ;  /* 0x000001b034ff7892 */ /* 0x000fe2000f80c0ff */
[----:B------:R-:W-:Y:S01]  /*5210*/  R2UR UR42, R15 ;  /* 0x000000000f2a72ca */ /* 0x000fe200000e0000 */
[----:B------:R-:W-:Y:S01]  /*5220*/  @!P1 IMAD.HI.U32 R2, R43, R9, RZ ;  /* 0x000000092b029227 */ /* 0x000fe200078e00ff */
[----:B------:R-:W-:Y:S02]  /*5230*/  @!P1 SHF.R.U32.HI R0, RZ, R11, R0 ;  /* 0x0000000bff009219 */ /* 0x000fe40000011600 */
[----:B------:R-:W-:Y:S01]  /*5240*/  R2UR UR41, R14 ;  /* 0x000000000e2972ca */ /* 0x000fe200000e0000 */
[----:B------:R-:W-:Y:S01]  /*5250*/  VIADD R103, R103, 0x1 ;  /* 0x0000000167677836 */ /* 0x000fe20000000000 */
[----:B------:R-:W-:Y:S02]  /*5260*/  @!P1 SHF.R.U32.HI R2, RZ, R12, R2 ;  /* 0x0000000cff029219 */ /* 0x000fe40000011602 */
[----:B------:R-:W-:Y:S02]  /*5270*/  @!P1 SEL R3, R44, R0, !P2 ;  /* 0x000000002c039207 */ /* 0x000fe40005000000 */
[----:B------:R-:W-:Y:S02]  /*5280*/  @!P1 SEL R2, R43, R2, !P0 ;  /* 0x000000022b029207 */ /* 0x000fe40004000000 */
[----:B------:R-:W-:Y:S01]  /*5290*/  @P4 SHF.R.U32.HI R95, RZ, 0x10, R17 ;  /* 0x00000010ff5f4819 */ /* 0x000fe20000011611 */
[----:B------:R-:W-:Y:S02]  /*52a0*/  USHF.L.U32 UR42, UR42, 0x7, URZ ;  /* 0x000000072a2a7899 */ /* 0x000fe400080006ff */
[----:B------:R-:W-:Y:S02]  /*52b0*/  @!P1 IMAD.IADD R0, R2, 0x1, -R3 ;  /* 0x0000000102009824 */ /* 0x000fe400078e0a03 */
[----:B------:R-:W-:Y:S01]  /*52c0*/  @!P1 IMAD.IADD R2, R3, 0x1, -R2 ;  /* 0x0000000103029824 */ /* 0x000fe200078e0a02 */
[----:B------:R-:W-:Y:S01]  /*52d0*/  USHF.L.U32 UR41, UR41, 0x6, URZ ;  /* 0x0000000629297899 */ /* 0x000fe200080006ff */
[----:B------:R-:W-:Y:S02]  /*52e0*/  @!P1 IMAD R44, R0, R7, R44 ;  /* 0x00000007002c9224 */ /* 0x000fe400078e022c */
[----:B------:R-:W-:Y:S01]  /*52f0*/  @!P1 IMAD R43, R2, R8, R43 ;  /* 0x00000008022b9224 */ /* 0x000fe200078e022b */
[----:B------:R-:W-:Y:S08]  /*5300*/  BRA.U !UP0, `(.L_x_86) ;  /* 0x00000001087c7547 */ /* 0x000ff0000b800000 */
[----:B------:R-:W1:Y:S01]  /*5310*/  LDCU.64 UR8, c[0x4][0x80] ;  /* 0x01001000ff0877ac */ /* 0x000e620008000a00 */
[----:B------:R-:W-:Y:S01]  /*5320*/  MOV R2, 0x0 ;  /* 0x0000000000027802 */ /* 0x000fe20000000f00 */
[----:B------:R-:W-:Y:S02]  /*5330*/  HFMA2 R12, -RZ, RZ, 0, 5.9604644775390625e-08 ;  /* 0x00000001ff0c7431 */ /* 0x000fe400000001ff */
[----:B------:R-:W-:Y:S01]  /*5340*/  IMAD.MOV.U32 R8, RZ, RZ, 0x70 ;  /* 0x00000070ff087424 */ /* 0x000fe200078e00ff */
[----:B------:R2:W3:Y:S01]  /*5350*/  LDC.64 R14, c[0x4][R2] ;  /* 0x01000000020e7b82 */ /* 0x0004e20000000a00 */
[----:B------:R-:W4:Y:S01]  /*5360*/  LDCU.64 UR6, c[0x4][0x88] ;  /* 0x01001100ff0677ac */ /* 0x000f220008000a00 */
[----:B------:R-:W-:Y:S01]  /*5370*/  IMAD.MOV.U32 R13, RZ, RZ, RZ ;  /* 0x000000ffff0d7224 */ /* 0x000fe200078e00ff */
[----:B------:R-:W2:Y:S01]  /*5380*/  LDCU.64 UR4, c[0x4][0x8] ;  /* 0x01000100ff0477ac */ /* 0x000ea20008000a00 */
[----:B-1----:R-:W-:Y:S01]  /*5390*/  MOV R5, UR9 ;  /* 0x0000000900057c02 */ /* 0x002fe20008000f00 */
[----:B------:R-:W-:Y:S01]  /*53a0*/  IMAD.U32 R4, RZ, RZ, UR8 ;  /* 0x00000008ff047e24 */ /* 0x000fe2000f8e00ff */
[----:B----4-:R-:W-:Y:S01]  /*53b0*/  MOV R7, UR7 ;  /* 0x0000000700077c02 */ /* 0x010fe20008000f00 */
[----:B------:R-:W-:Y:S01]  /*53c0*/  IMAD.U32 R6, RZ, RZ, UR6 ;  /* 0x00000006ff067e24 */ /* 0x000fe2000f8e00ff */
[----:B--2---:R-:W-:Y:S01]  /*53d0*/  MOV R11, UR5 ;  /* 0x00000005000b7c02 */ /* 0x004fe20008000f00 */
[----:B------:R-:W-:Y:S02]  /*53e0*/  IMAD.U32 R10, RZ, RZ, UR4 ;  /* 0x00000004ff0a7e24 */ /* 0x000fe4000f8e00ff */
[----:B------:R-:W-:Y:S07]  /*53f0*/  LEPC R20, `(.L_x_87) ;  /* 0x000000001014794e */ /* 0x000fee0000000000 */
[----:B---3-5:R-:W-:Y:S05]  /*5400*/  CALL.ABS.NOINC R14 ;  /* 0x000000000e007343 */ /* 0x028fea0003c00000 */
.L_x_87:
[----:B------:R-:W1:Y:S01]  /*5410*/  LDCU.64 UR8, c[0x4][0x80] ;  /* 0x01001000ff0877ac */ /* 0x000e620008000a00 */
[----:B------:R-:W2:Y:S01]  /*5420*/  LDC.64 R2, c[0x4][R2] ;  /* 0x0100000002027b82 */ /* 0x000ea20000000a00 */
[----:B------:R-:W-:Y:S02]  /*5430*/  HFMA2 R12, -RZ, RZ, 0, 5.9604644775390625e-08 ;  /* 0x00000001ff0c7431 */ /* 0x000fe400000001ff */
[----:B------:R-:W-:Y:S02]  /*5440*/  IMAD.MOV.U32 R8, RZ, RZ, 0x70 ;  /* 0x00000070ff087424 */ /* 0x000fe400078e00ff */
[----:B------:R-:W-:Y:S01]  /*5450*/  IMAD.MOV.U32 R13, RZ, RZ, RZ ;  /* 0x000000ffff0d7224 */ /* 0x000fe200078e00ff */
[----:B------:R-:W3:Y:S01]  /*5460*/  LDCU.64 UR6, c[0x4][0x88] ;  /* 0x01001100ff0677ac */ /* 0x000ee20008000a00 */
[----:B------:R-:W4:Y:S01]  /*5470*/  LDCU.64 UR4, c[0x4][0x8] ;  /* 0x01000100ff0477ac */ /* 0x000f220008000a00 */
[----:B-1----:R-:W-:Y:S02]  /*5480*/  MOV R4, UR8 ;  /* 0x0000000800047c02 */ /* 0x002fe40008000f00 */
[----:B------:R-:W-:Y:S02]  /*5490*/  MOV R5, UR9 ;  /* 0x0000000900057c02 */ /* 0x000fe40008000f00 */
[----:B---3--:R-:W-:Y:S01]  /*54a0*/  MOV R7, UR7 ;  /* 0x0000000700077c02 */ /* 0x008fe20008000f00 */
[----:B------:R-:W-:Y:S01]  /*54b0*/  IMAD.U32 R6, RZ, RZ, UR6 ;  /* 0x00000006ff067e24 */ /* 0x000fe2000f8e00ff */
[----:B----4-:R-:W-:Y:S01]  /*54c0*/  MOV R11, UR5 ;  /* 0x00000005000b7c02 */ /* 0x010fe20008000f00 */
[----:B------:R-:W-:Y:S02]  /*54d0*/  IMAD.U32 R10, RZ, RZ, UR4 ;  /* 0x00000004ff0a7e24 */ /* 0x000fe4000f8e00ff */
[----:B------:R-:W-:Y:S07]  /*54e0*/  LEPC R20, `(.L_x_86) ;  /* 0x000000001014794e */ /* 0x000fee0000000000 */
[----:B--2---:R-:W-:Y:S05]  /*54f0*/  CALL.ABS.NOINC R2 ;  /* 0x0000000002007343 */ /* 0x004fea0003c00000 */
.L_x_86:
[----:B------:R-:W-:Y:S01]  /*5500*/  ISETP.NE.U32.AND P4, PT, R82, RZ, PT ;  /* 0x000000ff5200720c */ /* 0x000fe20003f85070 */
[----:B------:R-:W-:Y:S01]  /*5510*/  UISETP.NE.AND UP2, UPT, UR53, URZ, UPT ;  /* 0x000000ff3500728c */ /* 0x000fe2000bf45270 */
[----:B------:R-:W-:Y:S01]  /*5520*/  ISETP.NE.U32.AND P2, PT, RZ, UR38, PT ;  /* 0x00000026ff007c0c */ /* 0x000fe2000bf45070 */
[----:B------:R-:W-:Y:S01]  /*5530*/  UISETP.NE.U32.AND UP1, UPT, UR44, URZ, UPT ;  /* 0x000000ff2c00728c */ /* 0x000fe2000bf25070 */
[----:B------:R-:W-:Y:S01]  /*5540*/  ISETP.NE.AND.EX P4, PT, R83, RZ, PT, P4 ;  /* 0x000000ff5300720c */ /* 0x000fe20003f85340 */
[----:B------:R-:W-:Y:S01]  /*5550*/  UPLOP3.LUT UP0, UPT, UPT, UPT, UPT, 0x40, 0x4 ;  /* 0x000000000004789c */ /* 0x000fe20003f0e870 */
[----:B------:R-:W-:Y:S01]  /*5560*/  ISETP.NE.AND.EX P2, PT, RZ, UR39, PT, P2 ;  /* 0x00000027ff007c0c */ /* 0x000fe2000bf45320 */
[----:B------:R-:W-:Y:S01]  /*5570*/  UISETP.NE.AND.EX UP1, UPT, UR45, URZ, UPT, UP1 ;  /* 0x000000ff2d00728c */ /* 0x000fe2000bf25310 */
[----:B------:R-:W-:Y:S04]  /*5580*/  PLOP3.LUT P1, PT, PT, PT, UP2, 0x80, 0x8 ;  /* 0x000000000008781c */ /* 0x000fe80003f2f028 */
[----:B------:R-:W-:Y:S06]  /*5590*/  @UP2 UPLOP3.LUT UP0, UPT, UPT, UPT, UP1, 0x80, 0x8 ;  /* 0x000000000008289c */ /* 0x000fec0003f0f010 */
[----:B------:R-:W-:Y:S01]  /*55a0*/  PLOP3.LUT P0, PT, PT, PT, UP0, 0x80, 0x8 ;  /* 0x000000000008781c */ /* 0x000fe20003f0f008 */
[----:B------:R-:W-:Y:S01]  /*55b0*/  @!UPT UIADD3 URZ, UPT, UPT, URZ, URZ, URZ ;  /* 0x000000fffffff290 */ /* 0x000fe2000fffe0ff */
[----:B------:R-:W-:Y:S11]  /*55c0*/  BRA.U !UP1, `(.L_x_88) ;  /* 0x0000000109387547 */ /* 0x000ff6000b800000 */
[----:B------:R-:W-:Y:S01]  /*55d0*/  UISETP.NE.U32.AND UP0, UPT, UR38, URZ, UPT ;  /* 0x000000ff2600728c */ /* 0x000fe2000bf05070 */
[----:B------:R-:W-:Y:S02]  /*55e0*/  HFMA2 R0, -RZ, RZ, 0, 5.9604644775390625e-08 ;  /* 0x00000001ff007431 */ /* 0x000fe400000001ff */
[----:B------:R-:W-:Y:S01]  /*55f0*/  IMAD.MOV.U32 R88, RZ, RZ, 0x1 ;  /* 0x00000001ff587424 */ /* 0x000fe200078e00ff */
[----:B------:R-:W-:Y:S06]  /*5600*/  UISETP.NE.AND.EX UP0, UPT, UR39, URZ, UPT, UP0 ;  /* 0x000000ff2700728c */ /* 0x000fec000bf05300 */
[----:B------:R-:W-:Y:S05]  /*5610*/  PLOP3.LUT P3, PT, PT, PT, UP0, 0x80, 0x8 ;  /* 0x000000000008781c */ /* 0x000fea0003f6f008 */
[----:B------:R-:W1:Y:S01]  /*5620*/  @UP0 LDCU.64 UR6, c[0x0][0x888] ;  /* 0x00011100ff0607ac */ /* 0x000e620008000a00 */
[----:B------:R-:W-:Y:S07]  /*5630*/  @UP0 UIMAD UR4, UR36, UR44, URZ ;  /* 0x0000002c240402a4 */ /* 0x000fee000f8e02ff */
[----:B------:R-:W-:Y:S01]  /*5640*/  @!P3 PRMT R88, R0, 0x7610, R88 ;  /* 0x000076100058b816 */ /* 0x000fe20000000058 */
[----:B-1----:R-:W-:Y:S03]  /*5650*/  @UP0 UIMAD.WIDE UR6, UR4, 0x4, UR6 ;  /* 0x00000004040608a5 */ /* 0x002fe6000f8e0206 */
[----:B------:R-:W1:Y:S03]  /*5660*/  @!UP0 LDCU UR4, c[0x0][0x880] ;  /* 0x00011000ff0487ac */ /* 0x000e660008000800 */
[----:B------:R-:W-:Y:S01]  /*5670*/  IMAD.U32 R2, RZ, RZ, UR6 ;  /* 0x00000006ff027e24 */ /* 0x000fe2000f8e00ff */
[----:B------:R-:W-:Y:S05]  /*5680*/  MOV R3, UR7 ;  /* 0x0000000700037c02 */ /* 0x000fea0008000f00 */
[----:B-----5:R2:W5:Y:S02]  /*5690*/  @P3 LDG.E R49, desc[UR46][R2.64] ;  /* 0x0000002e02313981 */ /* 0x020564000c1e1900 */
[----:B-12---:R-:W-:Y:S02]  /*56a0*/  @!P3 IMAD.U32 R49, RZ, RZ, UR4 ;  /* 0x00000004ff31be24 */ /* 0x006fe4000f8e00ff */
.L_x_88:
[----:B------:R-:W-:Y:S05]  /*56b0*/  @!P4 BRA `(.L_x_89) ;  /* 0x000000000020c947 */ /* 0x000fea0003800000 */
[----:B------:R-:W-:Y:S04]  /*56c0*/  ISETP.NE.U32.AND P3, PT, R80, RZ, PT ;  /* 0x000000ff5000720c */ /* 0x000fe80003f65070 */
[----:B------:R-:W-:Y:S11]  /*56d0*/  ISETP.NE.AND.EX P3, PT, R81, RZ, PT, P3 ;  /* 0x000000ff5100720c */ /* 0x000ff60003f65330 */
[----:B------:R-:W-:Y:S02]  /*56e0*/  @!UPT UIADD3 URZ, UPT, UPT, URZ, URZ, URZ ;  /* 0x000000fffffff290 */ /* 0x000fe4000fffe0ff */
[----:B------:R-:W1:Y:S01]  /*56f0*/  @P3 LDC.64 R2, c[0x0][0x8a8] ;  /* 0x00022a00ff023b82 */ /* 0x000e620000000a00 */
[----:B------:R-:W-:Y:S04]  /*5700*/  @P3 IMAD R0, R82, UR36, RZ ;  /* 0x0000002452003c24 */ /* 0x000fe8000f8e02ff */
[----:B-1----:R-:W-:Y:S05]  /*5710*/  @P3 IMAD.WIDE R2, R0, 0x4, R2 ;  /* 0x0000000400023825 */ /* 0x002fea00078e0202 */
[----:B-----5:R1:W5:Y:S02]  /*5720*/  @P3 LDG.E R47, desc[UR46][R2.64] ;  /* 0x0000002e022f3981 */ /* 0x020364000c1e1900 */
[----:B-1----:R-:W2:Y:S02]  /*5730*/  @!P3 LDC R47, c[0x0][0x8a0] ;  /* 0x00022800ff2fbb82 */ /* 0x002ea40000000800 */
.L_x_89:
[----:B-----5:R-:W-:Y:S01]  /*5740*/  FSETP.NEU.AND P3, PT, R49, RZ, PT ;  /* 0x000000ff3100720b */ /* 0x020fe20003f6d000 */
[----:B------:R-:W-:Y:S01]  /*5750*/  ULOP3.LUT UR4, UR51, 0x1, URZ, 0x3c, !UPT ;  /* 0x0000000133047892 */ /* 0x000fe2000f8e3cff */
[----:B------:R-:W-:Y:S01]  /*5760*/  SEL R4, RZ, 0xffffffff, P2 ;  /* 0xffffffffff047807 */ /* 0x000fe20001000000 */
[----:B------:R-:W-:Y:S01]  /*5770*/  IMAD.U32 R72, RZ, RZ, UR56 ;  /* 0x00000038ff487e24 */ /* 0x000fe2000f8e00ff */
[----:B------:R-:W-:Y:S01]  /*5780*/  @P1 LOP3.LUT P2, RZ, R88, 0xff, RZ, 0xc0, !PT ;  /* 0x000000ff58ff1812 */ /* 0x000fe2000784c0ff */
[----:B------:R-:W-:Y:S01]  /*5790*/  IMAD.SHL.U32 R106, R94, 0x10, RZ ;  /* 0x000000105e6a7824 */ /* 0x000fe200078e00ff */
[----:B------:R-:W-:Y:S01]  /*57a0*/  @P1 SEL R0, RZ, 0xffffffff, P3 ;  /* 0xffffffffff001807 */ /* 0x000fe20001800000 */
[----:B------:R-:W-:Y:S01]  /*57b0*/  IMAD.U32 R107, RZ, RZ, UR4 ;  /* 0x00000004ff6b7e24 */ /* 0x000fe2000f8e00ff */
[----:B------:R-:W-:Y:S01]  /*57c0*/  LEA R73, R45, UR48, 0x3 ;  /* 0x000000302d497c11 */ /* 0x000fe2000f8e18ff */
[----:B------:R-:W-:Y:S01]  /*57d0*/  IMAD.SHL.U32 R72, R72, 0x2000, RZ ;  /* 0x0000200048487824 */ /* 0x000fe200078e00ff */
[----:B------:R-:W-:Y:S01]  /*57e0*/  @P0 SEL R0, R4, R0, !P2 ;  /* 0x0000000004000207 */ /* 0x000fe20005000000 */
[----:B------:R-:W-:Y:S01]  /*57f0*/  IMAD.SHL.U32 R105, R93, 0x10, RZ ;  /* 0x000000105d697824 */ /* 0x000fe200078e00ff */
[----:B------:R-:W-:Y:S01]  /*5800*/  PLOP3.LUT P2, PT, PT, PT, UP1, 0x80, 0x8 ;  /* 0x000000000008781c */ /* 0x000fe20003f4f018 */
[----:B------:R-:W-:Y:S01]  /*5810*/  IMAD.IADD R67, R99, 0x1, R72 ;  /* 0x0000000163437824 */ /* 0x000fe200078e0248 */
[----:B------:R-:W-:Y:S01]  /*5820*/  @P1 LOP3.LUT R0, R0, 0x1, RZ, 0xc0, !PT ;  /* 0x0000000100001812 */ /* 0x000fe200078ec0ff */
[----:B------:R-:W-:Y:S01]  /*5830*/  BSSY B1, `(.L_x_90) ;  /* 0x0000039000017945 */ /* 0x000fe20003800000 */
[----:B------:R-:W-:Y:S01]  /*5840*/  LOP3.LUT P4, R102, R88, 0xff, RZ, 0xc0, !PT ;  /* 0x000000ff58667812 */ /* 0x000fe2000788c0ff */
[----:B------:R-:W-:Y:S01]  /*5850*/  IMAD.IADD R66, R67, 0x1, R106 ;  /* 0x0000000143427824 */ /* 0x000fe200078e026a */
[----:B------:R-:W-:Y:S01]  /*5860*/  ISETP.NE.U32.OR P5, PT, R0, 0x1, !P1 ;  /* 0x000000010000780c */ /* 0x000fe20004fa5470 */
[----:B------:R-:W-:Y:S01]  /*5870*/  IMAD.U32 R0, RZ, RZ, UR56 ;  /* 0x00000038ff007e24 */ /* 0x000fe2000f8e00ff */
[----:B------:R-:W-:Y:S01]  /*5880*/  SEL R3, RZ, 0xffffffff, P3 ;  /* 0xffffffffff037807 */ /* 0x000fe20001800000 */
[----:B------:R-:W-:Y:S01]  /*5890*/  IMAD.MOV.U32 R75, RZ, RZ, 0x1 ;  /* 0x00000001ff4b7424 */ /* 0x000fe200078e00ff */
[----:B------:R-:W-:Y:S01]  /*58a0*/  P2R R104, PR, RZ, 0x20 ;  /* 0x00000020ff687803 */ /* 0x000fe20000000000 */
[----:B------:R-:W-:Y:S01]  /*58b0*/  IMAD R48, R45, 0x40, R46 ;  /* 0x000000402d307824 */ /* 0x000fe200078e022e */
[----:B------:R-:W-:Y:S01]  /*58c0*/  LEA R0, R0, UR48, 0x3 ;  /* 0x0000003000007c11 */ /* 0x000fe2000f8e18ff */
[----:B------:R-:W-:Y:S01]  /*58d0*/  IMAD.U32 R74, RZ, RZ, UR56 ;  /* 0x00000038ff4a7e24 */ /* 0x000fe2000f8e00ff */
[----:B------:R-:W-:Y:S02]  /*58e0*/  @P2 SEL R3, R4, R3, !P4 ;  /* 0x0000000304032207 */ /* 0x000fe40006000000 */
[----:B------:R-:W-:Y:S02]  /*58f0*/  CS2R R78, SRZ ;  /* 0x00000000004e7805 */ /* 0x000fe4000001ff00 */
[----:B------:R-:W-:Y:S02]  /*5900*/  CS2R R76, SRZ ;  /* 0x00000000004c7805 */ /* 0x000fe4000001ff00 */
[----:B------:R-:W-:Y:S02]  /*5910*/  CS2R R70, SRZ ;  /* 0x0000000000467805 */ /* 0x000fe4000001ff00 */
[----:B------:R-:W-:Y:S02]  /*5920*/  LOP3.LUT R3, R3, 0x1, RZ, 0xc0, !PT ;  /* 0x0000000103037812 */ /* 0x000fe400078ec0ff */
[----:B------:R-:W-:Y:S02]  /*5930*/  CS2R R68, SRZ ;  /* 0x0000000000447805 */ /* 0x000fe4000001ff00 */
[----:B------:R-:W-:Y:S02]  /*5940*/  @P5 SHF.L.U32 R2, R107, 0x1f, RZ ;  /* 0x0000001f6b025819 */ /* 0x000fe400000006ff */
[----:B------:R-:W-:Y:S02]  /*5950*/  CS2R R62, SRZ ;  /* 0x00000000003e7805 */ /* 0x000fe4000001ff00 */
[----:B------:R-:W-:Y:S02]  /*5960*/  ISETP.NE.U32.AND P2, PT, R3, 0x1, PT ;  /* 0x000000010300780c */ /* 0x000fe40003f45070 */
[----:B------:R-:W-:Y:S01]  /*5970*/  CS2R R60, SRZ ;  /* 0x00000000003c7805 */ /* 0x000fe2000001ff00 */
[----:B------:R1:W3:Y:S01]  /*5980*/  @P5 SYNCS.PHASECHK.TRANS64.TRYWAIT P1, [R0+URZ+0x80], R2 ;  /* 0x00008002000055a7 */ /* 0x0002e200080211ff */
[----:B------:R-:W-:Y:S02]  /*5990*/  CS2R R58, SRZ ;  /* 0x00000000003a7805 */ /* 0x000fe4000001ff00 */
[----:B------:R-:W-:Y:S02]  /*59a0*/  P2R R108, PR, RZ, 0x4 ;  /* 0x00000004ff6c7803 */ /* 0x000fe40000000000 */
[----:B------:R-:W-:Y:S01]  /*59b0*/  CS2R R56, SRZ ;  /* 0x0000000000387805 */ /* 0x000fe2000001ff00 */
[----:B------:R-:W-:Y:S02]  /*59c0*/  IMAD.IADD R65, R67, 0x1, R105 ;  /* 0x0000000143417824 */ /* 0x000fe400078e0269 */
[----:B------:R-:W-:Y:S01]  /*59d0*/  IMAD.IADD R64, R98, 0x1, R66 ;  /* 0x0000000162407824 */ /* 0x000fe200078e0242 */
[----:B-1----:R-:W-:Y:S04]  /*59e0*/  SHF.L.U32 R2, R97, 0x1f, RZ ;  /* 0x0000001f61027819 */ /* 0x002fe800000006ff */
[----:B------:R1:W4:Y:S01]  /*59f0*/  SYNCS.PHASECHK.TRANS64.TRYWAIT P0, [R73+URZ+0xe0], R2 ;  /* 0x0000e002490075a7 */ /* 0x00032200080011ff */
[----:B---3--:R-:W-:Y:S01]  /*5a00*/  @P5 SEL R75, RZ, 0x1, !P1 ;  /* 0x00000001ff4b5807 */ /* 0x008fe20004800000 */
[----:B-1----:R-:W-:Y:S06]  /*5a10*/  @!P5 BRA `(.L_x_91) ;  /* 0x000000000068d947 */ /* 0x002fec0003800000 */
[----:B------:R-:W-:Y:S01]  /*5a20*/  ISETP.NE.AND P1, PT, R75, RZ, PT ;  /* 0x000000ff4b00720c */ /* 0x000fe20003f25270 */
[----:B------:R-:W-:Y:S01]  /*5a30*/  BSSY B0, `(.L_x_92) ;  /* 0x000000d000007945 */ /* 0x000fe20003800000 */
[----:B------:R-:W-:Y:S02]  /*5a40*/  CS2R R58, SRZ ;  /* 0x00000000003a7805 */ /* 0x000fe4000001ff00 */
[----:B------:R-:W-:Y:S02]  /*5a50*/  CS2R R56, SRZ ;  /* 0x0000000000387805 */ /* 0x000fe4000001ff00 */
[----:B------:R-:W-:Y:S02]  /*5a60*/  CS2R R62, SRZ ;  /* 0x00000000003e7805 */ /* 0x000fe4000001ff00 */
[----:B------:R-:W-:Y:S02]  /*5a70*/  CS2R R60, SRZ ;  /* 0x00000000003c7805 */ /* 0x000fe4000001ff00 */
[----:B------:R-:W-:Y:S02]  /*5a80*/  CS2R R70, SRZ ;  /* 0x0000000000467805 */ /* 0x000fe4000001ff00 */
[----:B------:R-:W-:Y:S02]  /*5a90*/  CS2R R68, SRZ ;  /* 0x0000000000447805 */ /* 0x000fe4000001ff00 */
[----:B------:R-:W-:Y:S02]  /*5aa0*/  CS2R R78, SRZ ;  /* 0x00000000004e7805 */ /* 0x000fe4000001ff00 */
[----:B------:R-:W-:Y:S01]  /*5ab0*/  CS2R R76, SRZ ;  /* 0x00000000004c7805 */ /* 0x000fe2000001ff00 */
[----:B------:R-:W-:Y:S06]  /*5ac0*/  @P1 BRA `(.L_x_93) ;  /* 0x00000000000c1947 */ /* 0x000fec0003800000 */
[----:B------:R-:W-:Y:S04]  /*5ad0*/  SHF.L.U32 R3, R107, 0x1f, RZ ;  /* 0x0000001f6b037819 */ /* 0x000fe800000006ff */
[----:B------:R-:W1:Y:S02]  /*5ae0*/  SYNCS.PHASECHK.TRANS64.TRYWAIT P1, [R0+URZ+0x80], R3 ;  /* 0x00008003000075a7 */ /* 0x000e6400080211ff */
[----:B-1----:R-:W-:Y:S05]  /*5af0*/  @!P1 BRA `(.L_x_94) ;  /* 0x0000002400a89947 */ /* 0x002fea0003800000 */
.L_x_93:
[----:B------:R-:W-:Y:S05]  /*5b00*/  BSYNC B0 ;  /* 0x0000000000007941 */ /* 0x000fea0003800000 */
.L_x_92:
[----:B------:R-:W-:Y:S01]  /*5b10*/  ISETP.NE.AND P1, PT, R108, RZ, PT ;  /* 0x000000ff6c00720c */ /* 0x000fe20003f25270 */
[----:B------:R-:W-:Y:S04]  /*5b20*/  UIADD3 UR5, UPT, UPT, UR56, 0x1, URZ ;  /* 0x0000000138057890 */ /* 0x000fe8000fffe0ff */
[----:B------:R-:W-:Y:S04]  /*5b30*/  UISETP.NE.AND UP0, UPT, UR5, 0x3, UPT ;  /* 0x000000030500788c */ /* 0x000fe8000bf05270 */
[----:B------:R-:W-:Y:S02]  /*5b40*/  USEL UR4, URZ, 0x1, UP0 ;  /* 0x00000001ff047887 */ /* 0x000fe40008000000 */
[----:B------:R-:W-:Y:S02]  /*5b50*/  USEL UR5, UR5, URZ, UP0 ;  /* 0x000000ff05057287 */ /* 0x000fe40008000000 */
[----:B------:R3:W1:Y:S02]  /*5b60*/  @P1 LDS.128 R56, [R67] ;  /* 0x0000000043381984 */ /* 0x0006640000000c00 */
[----:B------:R-:W-:Y:S02]  /*5b70*/  LOP3.LUT R107, R107, UR4, RZ, 0x3c, !PT ;  /* 0x000000046b6b7c12 */ /* 0x000fe4000f8e3cff */
[----:B------:R3:W1:Y:S01]  /*5b80*/  @P1 LDS.128 R60, [R66+0x10] ;  /* 0x00001000423c1984 */ /* 0x0006620000000c00 */
[----:B------:R-:W-:Y:S03]  /*5b90*/  IMAD.U32 R74, RZ, RZ, UR5 ;  /* 0x00000005ff4a7e24 */ /* 0x000fe6000f8e00ff */
[----:B------:R3:W1:Y:S04]  /*5ba0*/  @P1 LDS.128 R68, [R65+0x20] ;  /* 0x0000200041441984 */ /* 0x0006680000000c00 */
[----:B------:R3:W1:Y:S02]  /*5bb0*/  @P1 LDS.128 R76, [R64+0x10] ;  /* 0x00001000404c1984 */ /* 0x0006640000000c00 */
.L_x_91:
[----:B------:R-:W-:Y:S05]  /*5bc0*/  BSYNC B1 ;  /* 0x0000000000017941 */ /* 0x000fea0003800000 */
.L_x_90:
[----:B-1----:R-:W-:Y:S04]  /*5bd0*/  SHF.R.U32.HI R0, RZ, 0x15, R48 ;  /* 0x00000015ff007819 */ /* 0x002fe80000011630 */
[----:B------:R-:W-:Y:S01]  /*5be0*/  LOP3.LUT P1, RZ, R0, 0x3, R92, 0x48, !PT ;  /* 0x0000000300ff7812 */ /* 0x000fe2000782485c */
[----:B------:R-:W-:Y:S01]  /*5bf0*/  @!UPT UIADD3 URZ, UPT, UPT, URZ, URZ, URZ ;  /* 0x000000fffffff290 */ /* 0x000fe2000fffe0ff */
[----:B----4-:R-:W-:Y:S11]  /*5c00*/  @P0 BRA `(.L_x_95) ;  /* 0x0000000000080947 */ /* 0x010ff60003800000 */
[----:B------:R-:W1:Y:S02]  /*5c10*/  SYNCS.PHASECHK.TRANS64.TRYWAIT P0, [R73+URZ+0xe0], R2 ;  /* 0x0000e002490075a7 */ /* 0x000e6400080011ff */
[----:B-1----:R-:W-:Y:S05]  /*5c20*/  @!P0 BRA `(.L_x_96) ;  /* 0x0000002400708947 */ /* 0x002fea0003800000 */
.L_x_95:
[----:B------:R-:W-:Y:S05]  /*5c30*/  @!P1 BRA `(.L_x_97) ;  /* 0x0000000000409947 */ /* 0x000fea0003800000 */
[----:B------:R-:W4:Y:S01]  /*5c40*/  LDCU.64 UR8, c[0x4][0x70] ;  /* 0x01000e00ff0877ac */ /* 0x000f220008000a00 */
[----:B------:R-:W-:Y:S01]  /*5c50*/  MOV R3, 0x0 ;  /* 0x0000000000037802 */ /* 0x000fe20000000f00 */
[----:B------:R-:W-:Y:S02]  /*5c60*/  HFMA2 R12, -RZ, RZ, 0, 5.9604644775390625e-08 ;  /* 0x00000001ff0c7431 */ /* 0x000fe400000001ff */
[----:B------:R-:W-:Y:S02]  /*5c70*/  IMAD.MOV.U32 R8, RZ, RZ, 0x192 ;  /* 0x00000192ff087424 */ /* 0x000fe400078e00ff */
[----:B------:R-:W-:Y:S01]  /*5c80*/  IMAD.MOV.U32 R13, RZ, RZ, RZ ;  /* 0x000000ffff0d7224 */ /* 0x000fe200078e00ff */
[----:B------:R-:W5:Y:S01]  /*5c90*/  LDCU.64 UR6, c[0x4][0x78] ;  /* 0x01000f00ff0677ac */ /* 0x000f620008000a00 */
[----:B-1----:R-:W1:Y:S01]  /*5ca0*/  LDC.64 R2, c[0x4][R3] ;  /* 0x0100000003027b82 */ /* 0x002e620000000a00 */
[----:B------:R-:W2:Y:S01]  /*5cb0*/  LDCU.64 UR4, c[0x4][0x10] ;  /* 0x01000200ff0477ac */ /* 0x000ea20008000a00 */
[----:B----4-:R-:W-:Y:S01]  /*5cc0*/  MOV R5, UR9 ;  /* 0x0000000900057c02 */ /* 0x010fe20008000f00 */
[----:B------:R-:W-:Y:S01]  /*5cd0*/  IMAD.U32 R4, RZ, RZ, UR8 ;  /* 0x00000008ff047e24 */ /* 0x000fe2000f8e00ff */
[----:B-----5:R-:W-:Y:S01]  /*5ce0*/  MOV R7, UR7 ;  /* 0x0000000700077c02 */ /* 0x020fe20008000f00 */
[----:B------:R-:W-:Y:S01]  /*5cf0*/  IMAD.U32 R6, RZ, RZ, UR6 ;  /* 0x00000006ff067e24 */ /* 0x000fe2000f8e00ff */
[----:B--2---:R-:W-:Y:S01]  /*5d00*/  MOV R11, UR5 ;  /* 0x00000005000b7c02 */ /* 0x004fe20008000f00 */
[----:B------:R-:W-:Y:S02]  /*5d10*/  IMAD.U32 R10, RZ, RZ, UR4 ;  /* 0x00000004ff0a7e24 */ /* 0x000fe4000f8e00ff */
[----:B------:R-:W-:Y:S07]  /*5d20*/  LEPC R20, `(.L_x_97) ;  /* 0x000000001014794e */ /* 0x000fee0000000000 */
[----:B-1-3--:R-:W-:Y:S05]  /*5d30*/  CALL.ABS.NOINC R2 ;  /* 0x0000000002007343 */ /* 0x00afea0003c00000 */
.L_x_97:
[----:B------:R-:W-:Y:S01]  /*5d40*/  SHF.L.U32 R50, R56, 0x10, RZ ;  /* 0x0000001038327819 */ /* 0x000fe200000006ff */
[----:B------:R-:W-:Y:S05]  /*5d50*/  WARPSYNC.ALL ;  /* 0x0000000000007948 */ /* 0x000fea0003800000 */
[----:B------:R-:W-:Y:S01]  /*5d60*/  R2UR UR4, R48 ;  /* 0x00000000300472ca */ /* 0x000fe200000e0000 */
[----:B------:R-:W-:Y:S01]  /*5d70*/  BSSY.RECONVERGENT B0, `(.L_x_98) ;  /* 0x0000085000007945 */ /* 0x000fe20003800200 */
[----:B------:R-:W-:Y:S02]  /*5d80*/  LOP3.LUT R51, R56, 0xffff0000, RZ, 0xc0, !PT ;  /* 0xffff000038337812 */ /* 0x000fe400078ec0ff */
[----:B------:R-:W-:Y:S02]  /*5d90*/  SHF.L.U32 R52, R57, 0x10, RZ ;  /* 0x0000001039347819 */ /* 0x000fe400000006ff */
[----:B------:R-:W-:Y:S07]  /*5da0*/  ISETP.NE.AND P0, PT, R100, RZ, PT ;  /* 0x000000ff6400720c */ /* 0x000fee0003f05270 */
[----:B------:R-:W2:Y:S02]  /*5db0*/  LDTM.x32 R4, tmem[UR4] ;  /* 0x00000004000479ee */ /* 0x000ea400082c0000 */
[C---:B--2---:R-:W-:Y:S01]  /*5dc0*/  FMUL R0, R47.reuse, R4 ;  /* 0x000000042f007220 */ /* 0x044fe20000400000 */
[C---:B-1----:R-:W-:Y:S01]  /*5dd0*/  FMUL R2, R47.reuse, R5 ;  /* 0x000000052f027220 */ /* 0x042fe20000400000 */
[C---:B------:R-:W-:Y:S01]  /*5de0*/  FMUL R4, R47.reuse, R8 ;  /* 0x000000082f047220 */ /* 0x040fe20000400000 */
[C---:B------:R-:W-:Y:S01]  /*5df0*/  FMUL R3, R47.reuse, R6 ;  /* 0x000000062f037220 */ /* 0x040fe20000400000 */
[C---:B------:R-:W-:Y:S01]  /*5e00*/  FMUL R5, R47.reuse, R9 ;  /* 0x000000092f057220 */ /* 0x040fe20000400000 */
[C---:B------:R-:W-:Y:S01]  /*5e10*/  FMUL R8, R47.reuse, R12 ;  /* 0x0000000c2f087220 */ /* 0x040fe20000400000 */
[C---:B------:R-:W-:Y:S01]  /*5e20*/  FMUL R6, R47.reuse, R10 ;  /* 0x0000000a2f067220 */ /* 0x040fe20000400000 */
[C---:B------:R-:W-:Y:S01]  /*5e30*/  FMUL R9, R47.reuse, R13 ;  /* 0x0000000d2f097220 */ /* 0x040fe20000400000 */
[----:B------:R-:W-:Y:S01]  /*5e40*/  FMUL R12, R47, R16 ;  /* 0x000000102f0c7220 */ /* 0x000fe20000400000 */
[----:B------:R-:W-:Y:S01]  /*5e50*/  FFMA R0, R49, R50, R0 ;  /* 0x0000003231007223 */ /* 0x000fe20000000000 */
[C---:B------:R-:W-:Y:S01]  /*5e60*/  FMUL R10, R47.reuse, R14 ;  /* 0x0000000e2f0a7220 */ /* 0x040fe20000400000 */
[C---:B------:R-:W-:Y:S01]  /*5e70*/  FMUL R13, R47.reuse, R17 ;  /* 0x000000112f0d7220 */ /* 0x040fe20000400000 */
[----:B------:R-:W-:Y:S01]  /*5e80*/  FMUL R16, R47, R20 ;  /* 0x000000142f107220 */ /* 0x000fe20000400000 */
[----:B------:R-:W-:Y:S01]  /*5e90*/  FFMA R2, R49, R51, R2 ;  /* 0x0000003331027223 */ /* 0x000fe20000000002 */
[C---:B------:R-:W-:Y:S01]  /*5ea0*/  FMUL R14, R47.reuse, R18 ;  /* 0x000000122f0e7220 */ /* 0x040fe20000400000 */
[C---:B------:R-:W-:Y:S01]  /*5eb0*/  FMUL R17, R47.reuse, R21 ;  /* 0x000000152f117220 */ /* 0x040fe20000400000 */
[C---:B------:R-:W-:Y:S01]  /*5ec0*/  FMUL R20, R47.reuse, R24 ;  /* 0x000000182f147220 */ /* 0x040fe20000400000 */
[C---:B------:R-:W-:Y:S01]  /*5ed0*/  FMUL R18, R47.reuse, R22 ;  /* 0x000000162f127220 */ /* 0x040fe20000400000 */
[C---:B------:R-:W-:Y:S01]  /*5ee0*/  FMUL R21, R47.reuse, R25 ;  /* 0x000000192f157220 */ /* 0x040fe20000400000 */
[C---:B------:R-:W-:Y:S01]  /*5ef0*/  FMUL R24, R47.reuse, R28 ;  /* 0x0000001c2f187220 */ /* 0x040fe20000400000 */
[C---:B------:R-:W-:Y:S01]  /*5f00*/  FMUL R22, R47.reuse, R26 ;  /* 0x0000001a2f167220 */ /* 0x040fe20000400000 */
[C---:B------:R-:W-:Y:S01]  /*5f10*/  FMUL R25, R47.reuse, R29 ;  /* 0x0000001d2f197220 */ /* 0x040fe20000400000 */
[----:B------:R-:W-:Y:S01]  /*5f20*/  FMUL R28, R47, R32 ;  /* 0x000000202f1c7220 */ /* 0x000fe20000400000 */
[----:B------:R-:W-:Y:S01]  /*5f30*/  LOP3.LUT R32, R57, 0xffff0000, RZ, 0xc0, !PT ;  /* 0xffff000039207812 */ /* 0x000fe200078ec0ff */
[C---:B------:R-:W-:Y:S01]  /*5f40*/  FMUL R26, R47.reuse, R30 ;  /* 0x0000001e2f1a7220 */ /* 0x040fe20000400000 */
[----:B------:R-:W-:Y:S01]  /*5f50*/  FMUL R29, R47, R33 ;  /* 0x000000212f1d7220 */ /* 0x000fe20000400000 */
[----:B------:R-:W-:Y:S01]  /*5f60*/  SHF.L.U32 R33, R58, 0x10, RZ ;  /* 0x000000103a217819 */ /* 0x000fe200000006ff */
[----:B------:R-:W-:Y:S01]  /*5f70*/  FFMA R3, R49, R52, R3 ;  /* 0x0000003431037223 */ /* 0x000fe20000000003 */
[----:B------:R-:W-:Y:S01]  /*5f80*/  F2FP.BF16.F32.PACK_AB R52, R2, R0 ;  /* 0x000000000234723e */ /* 0x000fe200000010ff */
[----:B------:R-:W-:Y:S01]  /*5f90*/  FMUL R7, R47, R7 ;  /* 0x000000072f077220 */ /* 0x000fe20000400000 */
[----:B------:R-:W-:Y:S01]  /*5fa0*/  SHF.L.U32 R0, R59, 0x10, RZ ;  /* 0x000000103b007819 */ /* 0x000fe200000006ff */
[----:B------:R-:W-:Y:S01]  /*5fb0*/  FMUL R30, R47, R34 ;  /* 0x000000222f1e7220 */ /* 0x000fe20000400000 */
[----:B------:R-:W-:Y:S01]  /*5fc0*/  LOP3.LUT R34, R58, 0xffff0000, RZ, 0xc0, !PT ;  /* 0xffff00003a227812 */ /* 0x000fe200078ec0ff */
[----:B------:R-:W-:Y:S01]  /*5fd0*/  FFMA R7, R49, R32, R7 ;  /* 0x0000002031077223 */ /* 0x000fe20000000007 */
[----:B------:R-:W-:Y:S01]  /*5fe0*/  LOP3.LUT R2, R59, 0xffff0000, RZ, 0xc0, !PT ;  /* 0xffff00003b027812 */ /* 0x000fe200078ec0ff */
[----:B------:R-:W-:Y:S01]  /*5ff0*/  FFMA R4, R49, R33, R4 ;  /* 0x0000002131047223 */ /* 0x000fe20000000004 */
[----:B------:R-:W-:Y:S01]  /*6000*/  FMUL R11, R47, R11 ;  /* 0x0000000b2f0b7220 */ /* 0x000fe20000400000 */
[----:B------:R-:W-:Y:S01]  /*6010*/  FFMA R5, R49, R34, R5 ;  /* 0x0000002231057223 */ /* 0x000fe20000000005 */
[----:B------:R-:W-:Y:S01]  /*6020*/  F2FP.BF16.F32.PACK_AB R53, R7, R3 ;  /* 0x000000030735723e */ /* 0x000fe200000010ff */
[C---:B------:R-:W-:Y:S01]  /*6030*/  FFMA R6, R49.reuse, R0, R6 ;  /* 0x0000000031067223 */ /* 0x040fe20000000006 */
[C---:B------:R-:W-:Y:S01]  /*6040*/  SHF.L.U32 R0, R60.reuse, 0x10, RZ ;  /* 0x000000103c007819 */ /* 0x040fe200000006ff */
[----:B------:R-:W-:Y:S01]  /*6050*/  FFMA R11, R49, R2, R11 ;  /* 0x00000002310b7223 */ /* 0x000fe2000000000b */
[----:B------:R-:W-:Y:S01]  /*6060*/  LOP3.LUT R2, R60, 0xffff0000, RZ, 0xc0, !PT ;  /* 0xffff00003c027812 */ /* 0x000fe200078ec0ff */
[----:B------:R-:W-:Y:S01]  /*6070*/  FMUL R15, R47, R15 ;  /* 0x0000000f2f0f7220 */ /* 0x000fe20000400000 */
[----:B------:R-:W-:Y:S01]  /*6080*/  SHF.L.U32 R3, R61, 0x10, RZ ;  /* 0x000000103d037819 */ /* 0x000fe200000006ff */
[----:B------:R-:W-:Y:S01]  /*6090*/  FFMA R8, R49, R0, R8 ;  /* 0x0000000031087223 */ /* 0x000fe20000000008 */
[----:B------:R-:W-:Y:S01]  /*60a0*/  LOP3.LUT R0, R61, 0xffff0000, RZ, 0xc0, !PT ;  /* 0xffff00003d007812 */ /* 0x000fe200078ec0ff */
[C---:B------:R-:W-:Y:S01]  /*60b0*/  FFMA R9, R49.reuse, R2, R9 ;  /* 0x0000000231097223 */ /* 0x040fe20000000009 */
[C---:B------:R-:W-:Y:S01]  /*60c0*/  SHF.L.U32 R2, R62.reuse, 0x10, RZ ;  /* 0x000000103e027819 */ /* 0x040fe200000006ff */
[----:B------:R-:W-:Y:S01]  /*60d0*/  FFMA R10, R49, R3, R10 ;  /* 0x00000003310a7223 */ /* 0x000fe2000000000a */
[----:B------:R-:W-:Y:S01]  /*60e0*/  SHF.L.U32 R3, R63, 0x10, RZ ;  /* 0x000000103f037819 */ /* 0x000fe200000006ff */
[C---:B------:R-:W-:Y:S01]  /*60f0*/  FFMA R15, R49.reuse, R0, R15 ;  /* 0x00000000310f7223 */ /* 0x040fe2000000000f */
[----:B------:R-:W-:Y:S01]  /*6100*/  LOP3.LUT R0, R62, 0xffff0000, RZ, 0xc0, !PT ;  /* 0xffff00003e007812 */ /* 0x000fe200078ec0ff */
[----:B------:R-:W-:Y:S01]  /*6110*/  FFMA R12, R49, R2, R12 ;  /* 0x00000002310c7223 */ /* 0x000fe2000000000c */
[C---:B------:R-:W-:Y:S01]  /*6120*/  SHF.L.U32 R2, R68.reuse, 0x10, RZ ;  /* 0x0000001044027819 */ /* 0x040fe200000006ff */
[----:B------:R-:W-:Y:S01]  /*6130*/  FMUL R19, R47, R19 ;  /* 0x000000132f137220 */ /* 0x000fe20000400000 */
[----:B------:R-:W-:Y:S01]  /*6140*/  F2FP.BF16.F32.PACK_AB R54, R5, R4 ;  /* 0x000000040536723e */ /* 0x000fe200000010ff */
[----:B------:R-:W-:Y:S01]  /*6150*/  FFMA R13, R49, R0, R13 ;  /* 0x00000000310d7223 */ /* 0x000fe2000000000d */
[----:B------:R-:W-:Y:S01]  /*6160*/  LOP3.LUT R0, R63, 0xffff0000, RZ, 0xc0, !PT ;  /* 0xffff00003f007812 */ /* 0x000fe200078ec0ff */
[----:B------:R-:W-:Y:S01]  /*6170*/  FFMA R14, R49, R3, R14 ;  /* 0x00000003310e7223 */ /* 0x000fe2000000000e */
[----:B------:R-:W-:Y:S01]  /*6180*/  LOP3.LUT R3, R68, 0xffff0000, RZ, 0xc0, !PT ;  /* 0xffff000044037812 */ /* 0x000fe200078ec0ff */
[----:B------:R-:W-:Y:S01]  /*6190*/  FMUL R23, R47, R23 ;  /* 0x000000172f177220 */ /* 0x000fe20000400000 */
[----:B------:R-:W-:Y:S01]  /*61a0*/  F2FP.BF16.F32.PACK_AB R55, R11, R6 ;  /* 0x000000060b37723e */ /* 0x000fe200000010ff */
[----:B------:R-:W-:Y:S01]  /*61b0*/  FFMA R19, R49, R0, R19 ;  /* 0x0000000031137223 */ /* 0x000fe20000000013 */
[----:B------:R-:W-:Y:S01]  /*61c0*/  SHF.L.U32 R0, R69, 0x10, RZ ;  /* 0x0000001045007819 */ /* 0x000fe200000006ff */
[----:B------:R-:W-:Y:S01]  /*61d0*/  FFMA R16, R49, R2, R16 ;  /* 0x0000000231107223 */ /* 0x000fe20000000010 */
[----:B------:R-:W-:Y:S01]  /*61e0*/  LOP3.LUT R2, R69, 0xffff0000, RZ, 0xc0, !PT ;  /* 0xffff000045027812 */ /* 0x000fe200078ec0ff */
[----:B------:R-:W-:Y:S01]  /*61f0*/  FFMA R17, R49, R3, R17 ;  /* 0x0000000331117223 */ /* 0x000fe20000000011 */
[----:B------:R-:W-:Y:S01]  /*6200*/  SHF.L.U32 R3, R71, 0x10, RZ ;  /* 0x0000001047037819 */ /* 0x000fe200000006ff */
[----:B------:R-:W-:Y:S01]  /*6210*/  FFMA R18, R49, R0, R18 ;  /* 0x0000000031127223 */ /* 0x000fe20000000012 */
[C---:B------:R-:W-:Y:S01]  /*6220*/  SHF.L.U32 R0, R70.reuse, 0x10, RZ ;  /* 0x0000001046007819 */ /* 0x040fe200000006ff */
[----:B------:R1:W-:Y:S01]  /*6230*/  STS.128 [R67], R52 ;  /* 0x0000003443007388 */ /* 0x0003e20000000c00 */
[----:B------:R-:W-:Y:S01]  /*6240*/  F2FP.BF16.F32.PACK_AB R8, R9, R8 ;  /* 0x000000080908723e */ /* 0x000fe200000010ff */
[C---:B------:R-:W-:Y:S01]  /*6250*/  FFMA R23, R49.reuse, R2, R23 ;  /* 0x0000000231177223 */ /* 0x040fe20000000017 */
[----:B------:R-:W-:Y:S01]  /*6260*/  LOP3.LUT R2, R70, 0xffff0000, RZ, 0xc0, !PT ;  /* 0xffff000046027812 */ /* 0x000fe200078ec0ff */
[----:B------:R-:W-:Y:S01]  /*6270*/  FFMA R20, R49, R0, R20 ;  /* 0x0000000031147223 */ /* 0x000fe20000000014 */
[----:B------:R-:W-:Y:S01]  /*6280*/  LOP3.LUT R0, R71, 0xffff0000, RZ, 0xc0, !PT ;  /* 0xffff000047007812 */ /* 0x000fe200078ec0ff */
[----:B------:R-:W-:Y:S01]  /*6290*/  FMUL R27, R47, R27 ;  /* 0x0000001b2f1b7220 */ /* 0x000fe20000400000 */
[----:B------:R-:W-:Y:S01]  /*62a0*/  F2FP.BF16.F32.PACK_AB R9, R15, R10 ;  /* 0x0000000a0f09723e */ /* 0x000fe200000010ff */
[C---:B------:R-:W-:Y:S01]  /*62b0*/  FFMA R21, R49.reuse, R2, R21 ;  /* 0x0000000231157223 */ /* 0x040fe20000000015 */
[C---:B------:R-:W-:Y:S01]  /*62c0*/  FFMA R22, R49.reuse, R3, R22 ;  /* 0x0000000331167223 */ /* 0x040fe20000000016 */
[----:B------:R-:W-:Y:S01]  /*62d0*/  FFMA R27, R49, R0, R27 ;  /* 0x00000000311b7223 */ /* 0x000fe2000000001b */
[C---:B------:R-:W-:Y:S01]  /*62e0*/  SHF.L.U32 R2, R76.reuse, 0x10, RZ ;  /* 0x000000104c027819 */ /* 0x040fe200000006ff */
[C---:B------:R-:W-:Y:S01]  /*62f0*/  FMUL R31, R47.reuse, R31 ;  /* 0x0000001f2f1f7220 */ /* 0x040fe20000400000 */
[----:B------:R-:W-:Y:S01]  /*6300*/  LOP3.LUT R0, R76, 0xffff0000, RZ, 0xc0, !PT ;  /* 0xffff00004c007812 */ /* 0x000fe200078ec0ff */
[----:B------:R-:W-:Y:S01]  /*6310*/  FMUL R35, R47, R35 ;  /* 0x000000232f237220 */ /* 0x000fe20000400000 */
[----:B------:R-:W-:Y:S01]  /*6320*/  SHF.L.U32 R3, R77, 0x10, RZ ;  /* 0x000000104d037819 */ /* 0x000fe200000006ff */
[----:B------:R-:W-:Y:S01]  /*6330*/  FFMA R24, R49, R2, R24 ;  /* 0x0000000231187223 */ /* 0x000fe20000000018 */
[----:B------:R-:W-:Y:S01]  /*6340*/  F2FP.BF16.F32.PACK_AB R10, R13, R12 ;  /* 0x0000000c0d0a723e */ /* 0x000fe200000010ff */
[----:B------:R-:W-:Y:S01]  /*6350*/  FFMA R25, R49, R0, R25 ;  /* 0x0000000031197223 */ /* 0x000fe20000000019 */
[----:B------:R-:W-:Y:S01]  /*6360*/  F2FP.BF16.F32.PACK_AB R11, R19, R14 ;  /* 0x0000000e130b723e */ /* 0x000fe200000010ff */
[----:B------:R-:W-:Y:S01]  /*6370*/  FFMA R26, R49, R3, R26 ;  /* 0x00000003311a7223 */ /* 0x000fe2000000001a */
[----:B------:R-:W-:Y:S02]  /*6380*/  LOP3.LUT R0, R77, 0xffff0000, RZ, 0xc0, !PT ;  /* 0xffff00004d007812 */ /* 0x000fe400078ec0ff */
[C---:B------:R-:W-:Y:S01]  /*6390*/  SHF.L.U32 R2, R78.reuse, 0x10, RZ ;  /* 0x000000104e027819 */ /* 0x040fe200000006ff */
[----:B------:R1:W-:Y:S01]  /*63a0*/  STS.128 [R66+0x10], R8 ;  /* 0x0000100842007388 */ /* 0x0003e20000000c00 */
[----:B------:R-:W-:Y:S01]  /*63b0*/  LOP3.LUT R3, R78, 0xffff0000, RZ, 0xc0, !PT ;  /* 0xffff00004e037812 */ /* 0x000fe200078ec0ff */
[----:B------:R-:W-:Y:S01]  /*63c0*/  FFMA R31, R49, R0, R31 ;  /* 0x00000000311f7223 */ /* 0x000fe2000000001f */
[----:B------:R-:W-:Y:S01]  /*63d0*/  SHF.L.U32 R4, R79, 0x10, RZ ;  /* 0x000000104f047819 */ /* 0x000fe200000006ff */
[----:B------:R-:W-:Y:S01]  /*63e0*/  FFMA R28, R49, R2, R28 ;  /* 0x00000002311c7223 */ /* 0x000fe2000000001c */
[----:B------:R-:W-:Y:S01]  /*63f0*/  F2FP.BF16.F32.PACK_AB R16, R17, R16 ;  /* 0x000000101110723e */ /* 0x000fe200000010ff */
[----:B------:R-:W-:Y:S01]  /*6400*/  FFMA R29, R49, R3, R29 ;  /* 0x00000003311d7223 */ /* 0x000fe2000000001d */
[----:B------:R-:W-:Y:S01]  /*6410*/  LOP3.LUT R5, R79, 0xffff0000, RZ, 0xc0, !PT ;  /* 0xffff00004f057812 */ /* 0x000fe200078ec0ff */
[----:B------:R-:W-:Y:S01]  /*6420*/  FFMA R30, R49, R4, R30 ;  /* 0x00000004311e7223 */ /* 0x000fe2000000001e */
[----:B------:R-:W-:Y:S02]  /*6430*/  F2FP.BF16.F32.PACK_AB R17, R23, R18 ;  /* 0x000000121711723e */ /* 0x000fe400000010ff */
[----:B------:R-:W-:Y:S01]  /*6440*/  F2FP.BF16.F32.PACK_AB R18, R21, R20 ;  /* 0x000000141512723e */ /* 0x000fe200000010ff */
[----:B------:R-:W-:Y:S01]  /*6450*/  FFMA R35, R49, R5, R35 ;  /* 0x0000000531237223 */ /* 0x000fe20000000023 */
[----:B------:R-:W-:Y:S02]  /*6460*/  F2FP.BF16.F32.PACK_AB R19, R27, R22 ;  /* 0x000000161b13723e */ /* 0x000fe400000010ff */
[----:B------:R-:W-:Y:S02]  /*6470*/  F2FP.BF16.F32.PACK_AB R24, R25, R24 ;  /* 0x000000181918723e */ /* 0x000fe400000010ff */
[----:B------:R-:W-:Y:S01]  /*6480*/  F2FP.BF16.F32.PACK_AB R25, R31, R26 ;  /* 0x0000001a1f19723e */ /* 0x000fe200000010ff */
[----:B------:R1:W-:Y:S01]  /*6490*/  STS.128 [R65+0x20], R16 ;  /* 0x0000201041007388 */ /* 0x0003e20000000c00 */
[----:B------:R-:W-:Y:S02]  /*64a0*/  F2FP.BF16.F32.PACK_AB R26, R29, R28 ;  /* 0x0000001c1d1a723e */ /* 0x000fe400000010ff */
[----:B------:R-:W-:Y:S05]  /*64b0*/  F2FP.BF16.F32.PACK_AB R27, R35, R30 ;  /* 0x0000001e231b723e */ /* 0x000fea00000010ff */
[----:B------:R1:W-:Y:S01]  /*64c0*/  STS.128 [R64+0x10], R24 ;  /* 0x0000101840007388 */ /* 0x0003e20000000c00 */
[----:B------:R-:W-:Y:S01]  /*64d0*/  @!PT LDS RZ, [RZ] ;  /* 0x00000000fffff984 */ /* 0x000fe20000000800 */
[----:B------:R-:W-:Y:S01]  /*64e0*/  @!PT LDS RZ, [RZ] ;  /* 0x00000000fffff984 */ /* 0x000fe20000000800 */
[----:B------:R-:W-:Y:S01]  /*64f0*/  @!PT LDS RZ, [RZ] ;  /* 0x00000000fffff984 */ /* 0x000fe20000000800 */
[----:B------:R-:W-:Y:S01]  /*6500*/  @!PT LDS RZ, [RZ] ;  /* 0x00000000fffff984 */ /* 0x000fe20000000800 */
[----:B------:R2:W-:Y:S07]  /*6510*/  MEMBAR.ALL.CTA ;  /* 0x0000000000007992 */ /* 0x0005ee0000008000 */
[----:B--2---:R-:W2:Y:S02]  /*6520*/  FENCE.VIEW.ASYNC.S ;  /* 0x00000000000073c6 */ /* 0x004ea40000000000 */
[----:B--2---:R-:W-:Y:S06]  /*6530*/  BAR.SYNC.DEFER_BLOCKING 0x1, 0x80 ;  /* 0x0042000000007b1d */ /* 0x004fec0000010000 */
[----:B------:R-:W-:Y:S05]  /*6540*/  @P0 BRA `(.L_x_99) ;  /* 0x00000000001c0947 */ /* 0x000fea0003800000 */
[----:B------:R-:W-:Y:S01]  /*6550*/  R2UR UR4, R72 ;  /* 0x00000000480472ca */ /* 0x000fe200000e0000 */
[----:B------:R-:W-:Y:S01]  /*6560*/  UIADD3 UR6, UP0, UPT, UR54, 0x680, URZ ;  /* 0x0000068036067890 */ /* 0x000fe2000ff1e0ff */
[----:B------:R-:W-:Y:S03]  /*6570*/  UMOV UR43, UR36 ;  /* 0x00000024002b7c82 */ /* 0x000fe60008000000 */
[----:B------:R-:W-:Y:S08]  /*6580*/  UIADD3.X UR7, UPT, UPT, URZ, UR55, URZ, UP0, !UPT ;  /* 0x00000037ff077290 */ /* 0x000ff000087fe4ff */
[----:B------:R-:W-:Y:S09]  /*6590*/  UIADD3 UR40, UPT, UPT, UR48, 0x200, UR4 ;  /* 0x0000020030287890 */ /* 0x000ff2000fffe004 */
[----:B------:R2:W-:Y:S02]  /*65a0*/  UTMASTG.3D [UR40], [UR6] ;  /* 0x00000028060073b5 */ /* 0x0005e40008010000 */
[----:B--2---:R0:W-:Y:S02]  /*65b0*/  UTMACMDFLUSH ;  /* 0x00000000000079b7 */ /* 0x0041e40000000000 */
.L_x_99:
[----:B------:R-:W-:Y:S05]  /*65c0*/  BSYNC.RECONVERGENT B0 ;  /* 0x0000000000007941 */ /* 0x000fea0003800200 */
.L_x_98:
[----:B------:R-:W-:Y:S01]  /*65d0*/  UIADD3 UR40, UPT, UPT, UR56, 0x1, URZ ;  /* 0x0000000138287890 */ /* 0x000fe2000fffe0ff */
[----:B------:R-:W-:Y:S03]  /*65e0*/  BSSY.RECONVERGENT B0, `(.L_x_100) ;  /* 0x0000005000007945 */ /* 0x000fe60003800200 */
[----:B------:R-:W-:Y:S04]  /*65f0*/  UISETP.NE.AND UP0, UPT, UR40, 0x3, UPT ;  /* 0x000000032800788c */ /* 0x000fe8000bf05270 */
[----:B------:R-:W-:Y:S01]  /*6600*/  USEL UR43, UR40, URZ, UP0 ;  /* 0x000000ff282b7287 */ /* 0x000fe20008000000 */
[----:B------:R-:W-:Y:S11]  /*6610*/  @P0 BRA `(.L_x_101) ;  /* 0x0000000000040947 */ /* 0x000ff60003800000 */
[----:B------:R-:W-:Y:S04]  /*6620*/  DEPBAR.LE SB0, 0x1 ;  /* 0x000080400000791a */ /* 0x000fe80000000000 */
.L_x_101:
[----:B------:R-:W-:Y:S05]  /*6630*/  BSYNC.RECONVERGENT B0 ;  /* 0x0000000000007941 */ /* 0x000fea0003800200 */
.L_x_100:
[----:B------:R-:W-:Y:S01]  /*6640*/  BAR.SYNC.DEFER_BLOCKING 0x1, 0x80 ;  /* 0x0042000000007b1d */ /* 0x000fe20000010000 */
[----:B------:R-:W-:Y:S01]  /*6650*/  ISETP.NE.AND P1, PT, R104, RZ, PT ;  /* 0x000000ff6800720c */ /* 0x000fe20003f25270 */
[----:B------:R-:W-:Y:S01]  /*6660*/  UISETP.NE.AND UP0, UPT, UR50, URZ, UPT ;  /* 0x000000ff3200728c */ /* 0x000fe2000bf05270 */
[----:B------:R-:W-:Y:S11]  /*6670*/  LEA R2, R74, UR48, 0x3 ;  /* 0x000000304a027c11 */ /* 0x000ff6000f8e18ff */
[----:B------:R-:W-:Y:S01]  /*6680*/  @P1 SHF.L.U32 R3, R107, 0x1f, RZ ;  /* 0x0000001f6b031819 */ /* 0x000fe200000006ff */
[----:B------:R-:W-:Y:S06]  /*6690*/  BRA.U !UP0, `(.L_x_102) ;  /* 0x0000000108247547 */ /* 0x000fec000b800000 */
[----:B------:R-:W-:Y:S01]  /*66a0*/  IMAD.U32 R4, RZ, RZ, UR49 ;  /* 0x00000031ff047e24 */ /* 0x000fe2000f8e00ff */
[----:B------:R-:W-:Y:S01]  /*66b0*/  MOV R0, UR37 ;  /* 0x0000002500007c02 */ /* 0x000fe20008000f00 */
[----:B------:R-:W-:Y:S03]  /*66c0*/  UIADD3 UR49, UPT, UPT, UR49, 0x1, URZ ;  /* 0x0000000131317890 */ /* 0x000fe6000fffe0ff */
[----:B------:R-:W-:Y:S01]  /*66d0*/  @P1 LEA R4, R4, UR48, 0x3 ;  /* 0x0000003004041c11 */ /* 0x000fe2000f8e18ff */
[----:B------:R-:W-:Y:S04]  /*66e0*/  UISETP.NE.AND UP0, UPT, UR49, 0x3, UPT ;  /* 0x000000033100788c */ /* 0x000fe8000bf05270 */
[----:B------:R-:W-:Y:S01]  /*66f0*/  @P1 VIADD R4, R4, 0x98 ;  /* 0x0000009804041836 */ /* 0x000fe20000000000 */
[----:B------:R-:W-:Y:S04]  /*6700*/  USEL UR49, UR49, URZ, UP0 ;  /* 0x000000ff31317287 */ /* 0x000fe80008000000 */
[----:B------:R-:W-:Y:S04]  /*6710*/  @P1 PRMT R0, R0, 0x654, R4 ;  /* 0x0000065400001816 */ /* 0x000fe80000000004 */
[----:B------:R2:W-:Y:S04]  /*6720*/  @P1 SYNCS.ARRIVE.TRANS64.RED.A1T0 RZ, [R0+URZ], RZ ;  /* 0x000000ff00ff19a7 */ /* 0x0005e800081004ff */
.L_x_102:
[----:B------:R-:W4:Y:S01]  /*6730*/  @P1 SYNCS.PHASECHK.TRANS64.TRYWAIT P0, [R2+URZ+0x80], R3 ;  /* 0x00008003020015a7 */ /* 0x000f2200080011ff */
[----:B------:R-:W-:Y:S01]  /*6740*/  BSSY B1, `(.L_x_103) ;  /* 0x0000015000017945 */ /* 0x000fe20003800000 */
[----:B----4-:R-:W-:Y:S03]  /*6750*/  @P1 SEL R75, RZ, 0x1, !P0 ;  /* 0x00000001ff4b1807 */ /* 0x010fe60004000000 */
[----:B------:R-:W-:Y:S05]  /*6760*/  @!P1 BRA `(.L_x_104) ;  /* 0x0000000000489947 */ /* 0x000fea0003800000 */
[----:B------:R-:W-:Y:S01]  /*6770*/  ISETP.NE.AND P1, PT, R108, RZ, PT ;  /* 0x000000ff6c00720c */ /* 0x000fe20003f25270 */
[----:B------:R-:W-:Y:S01]  /*6780*/  BSSY B0, `(.L_x_105) ;  /* 0x000000a000007945 */ /* 0x000fe20003800000 */
[----:B------:R-:W-:Y:S11]  /*6790*/  ISETP.NE.AND P0, PT, R75, RZ, PT ;  /* 0x000000ff4b00720c */ /* 0x000ff60003f05270 */
[----:B------:R-:W-:Y:S04]  /*67a0*/  @P1 IMAD R74, R74, 0x2000, R99 ;  /* 0x000020004a4a1824 */ /* 0x000fe800078e0263 */
[----:B------:R-:W-:Y:S01]  /*67b0*/  @P1 IMAD.IADD R4, R106, 0x1, R74 ;  /* 0x000000016a041824 */ /* 0x000fe200078e024a */
[----:B------:R-:W-:Y:S03]  /*67c0*/  @P1 IADD3 R3, PT, PT, R105, R74, RZ ;  /* 0x0000004a69031210 */ /* 0x000fe60007ffe0ff */
[----:B--2---:R-:W-:Y:S01]  /*67d0*/  @P1 IMAD.IADD R0, R98, 0x1, R4 ;  /* 0x0000000162001824 */ /* 0x004fe200078e0204 */
[----:B------:R-:W-:Y:S06]  /*67e0*/  @P0 BRA `(.L_x_106) ;  /* 0x00000000000c0947 */ /* 0x000fec0003800000 */
[----:B------:R-:W-:Y:S04]  /*67f0*/  SHF.L.U32 R107, R107, 0x1f, RZ ;  /* 0x0000001f6b6b7819 */ /* 0x000fe800000006ff */
[----:B------:R-:W2:Y:S02]  /*6800*/  SYNCS.PHASECHK.TRANS64.TRYWAIT P0, [R2+URZ+0x80], R107 ;  /* 0x0000806b020075a7 */ /* 0x000ea400080011ff */
[----:B--2---:R-:W-:Y:S05]  /*6810*/  @!P0 BRA `(.L_x_107) ;  /* 0x0000001800888947 */ /* 0x004fea0003800000 */
.L_x_106:
[----:B------:R-:W-:Y:S05]  /*6820*/  BSYNC B0 ;  /* 0x0000000000007941 */ /* 0x000fea0003800000 */
.L_x_105:
[----:B------:R-:W-:Y:S11]  /*6830*/  ISETP.NE.AND P0, PT, R108, RZ, PT ;  /* 0x000000ff6c00720c */ /* 0x000ff60003f05270 */
[----:B------:R-:W-:Y:S02]  /*6840*/  @!UPT UIADD3 URZ, UPT, UPT, URZ, URZ, URZ ;  /* 0x000000fffffff290 */ /* 0x000fe4000fffe0ff */
[----:B------:R4:W1:Y:S04]  /*6850*/  @P0 LDS.128 R56, [R74] ;  /* 0x000000004a380984 */ /* 0x0008680000000c00 */
[----:B------:R4:W1:Y:S04]  /*6860*/  @P0 LDS.128 R68, [R3+0x20] ;  /* 0x0000200003440984 */ /* 0x0008680000000c00 */
[----:B------:R4:W1:Y:S04]  /*6870*/  @P0 LDS.128 R60, [R4+0x10] ;  /* 0x00001000043c0984 */ /* 0x0008680000000c00 */
[----:B------:R4:W1:Y:S02]  /*6880*/  @P0 LDS.128 R76, [R0+0x10] ;  /* 0x00001000004c0984 */ /* 0x0008640000000c00 */
.L_x_104:
[----:B------:R-:W-:Y:S05]  /*6890*/  BSYNC B1 ;  /* 0x0000000000017941 */ /* 0x000fea0003800000 */
.L_x_103:
[----:B--2-4-:R-:W-:Y:S05]  /*68a0*/  VIADD R0, R48, 0x20 ;  /* 0x0000002030007836 */ /* 0x014fea0000000000 */
[----:B------:R-:W-:Y:S04]  /*68b0*/  SHF.R.U32.HI R0, RZ, 0x15, R0 ;  /* 0x00000015ff007819 */ /* 0x000fe80000011600 */
[----:B------:R-:W-:Y:S11]  /*68c0*/  LOP3.LUT P0, RZ, R0, 0x3, R92, 0x48, !PT ;  /* 0x0000000300ff7812 */ /* 0x000ff6000780485c */
[----:B------:R-:W-:Y:S02]  /*68d0*/  @!UPT UIADD3 URZ, UPT, UPT, URZ, URZ, URZ ;  /* 0x000000fffffff290 */ /* 0x000fe4000fffe0ff */
[----:B------:R-:W-:Y:S05]  /*68e0*/  @!P0 BRA `(.L_x_108) ;  /* 0x0000000000408947 */ /* 0x000fea0003800000 */
[----:B------:R-:W2:Y:S01]  /*68f0*/  LDCU.64 UR8, c[0x4][0x70] ;  /* 0x01000e00ff0877ac */ /* 0x000ea20008000a00 */
[----:B------:R-:W-:Y:S01]  /*6900*/  MOV R3, 0x0 ;  /* 0x0000000000037802 */ /* 0x000fe20000000f00 */
[----:B------:R-:W-:Y:S02]  /*6910*/  HFMA2 R12, -RZ, RZ, 0, 5.9604644775390625e-08 ;  /* 0x00000001ff0c7431 */ /* 0x000fe400000001ff */
[----:B-1----:R-:W-:Y:S02]  /*6920*/  IMAD.MOV.U32 R8, RZ, RZ, 0x192 ;  /* 0x00000192ff087424 */ /* 0x002fe400078e00ff */
[----:B------:R-:W-:Y:S01]  /*6930*/  IMAD.MOV.U32 R13, RZ, RZ, RZ ;  /* 0x000000ffff0d7224 */ /* 0x000fe200078e00ff */
[----:B------:R-:W1:Y:S01]  /*6940*/  LDCU.64 UR6, c[0x4][0x78] ;  /* 0x01000f00ff0677ac */ /* 0x000e620008000a00 */
[----:B------:R-:W4:Y:S01]  /*6950*/  LDC.64 R2, c[0x4][R3] ;  /* 0x0100000003027b82 */ /* 0x000f220000000a00 */
[----:B------:R-:W5:Y:S01]  /*6960*/  LDCU.64 UR4, c[0x4][0x10] ;  /* 0x01000200ff0477ac */ /* 0x000f620008000a00 */
[----:B--2---:R-:W-:Y:S01]  /*6970*/  MOV R5, UR9 ;  /* 0x0000000900057c02 */ /* 0x004fe20008000f00 */
[----:B------:R-:W-:Y:S01]  /*6980*/  IMAD.U32 R4, RZ, RZ, UR8 ;  /* 0x00000008ff047e24 */ /* 0x000fe2000f8e00ff */
[----:B-1----:R-:W-:Y:S01]  /*6990*/  MOV R7, UR7 ;  /* 0x0000000700077c02 */ /* 0x002fe20008000f00 */
[----:B------:R-:W-:Y:S01]  /*69a0*/  IMAD.U32 R6, RZ, RZ, UR6 ;  /* 0x00000006ff067e24 */ /* 0x000fe2000f8e00ff */
[----:B-----5:R-:W-:Y:S01]  /*69b0*/  MOV R11, UR5 ;  /* 0x00000005000b7c02 */ /* 0x020fe20008000f00 */
[----:B------:R-:W-:Y:S02]  /*69c0*/  IMAD.U32 R10, RZ, RZ, UR4 ;  /* 0x00000004ff0a7e24 */ /* 0x000fe4000f8e00ff */
[----:B------:R-:W-:Y:S07]  /*69d0*/  LEPC R20, `(.L_x_108) ;  /* 0x000000001014794e */ /* 0x000fee0000000000 */
[----:B---34-:R-:W-:Y:S05]  /*69e0*/  CALL.ABS.NOINC R2 ;  /* 0x0000000002007343 */ /* 0x018fea0003c00000 */
.L_x_108:
[----:B------:R-:W-:Y:S01]  /*69f0*/  ISETP.NE.AND P0, PT, R100, RZ, PT ;  /* 0x000000ff6400720c */ /* 0x000fe20003f05270 */
[----:B------:R-:W-:Y:S05]  /*6a00*/  WARPSYNC.ALL ;  /* 0x0000000000007948 */ /* 0x000fea0003800000 */
[----:B------:R-:W-:Y:S01]  /*6a10*/  R2UR UR4, R48 ;  /* 0x00000000300472ca */ /* 0x000fe200000e0000 */
[----:B------:R-:W-:Y:S01]  /*6a20*/  USHF.L.U32 UR8, UR43, 0xd, URZ ;  /* 0x0000000d2b087899 */ /* 0x000fe200080006ff */
[----:B------:R-:W-:Y:S01]  /*6a30*/  R2UR UR5, R73 ;  /* 0x00000000490572ca */ /* 0x000fe200000e0000 */
[----:B------:R-:W-:Y:S01]  /*6a40*/  BSSY.RECONVERGENT B0, `(.L_x_109) ;  /* 0x000008e000007945 */ /* 0x000fe20003800200 */
[C---:B-1----:R-:W-:Y:S02]  /*6a50*/  SHF.L.U32 R0, R56.reuse, 0x10, RZ ;  /* 0x0000001038007819 */ /* 0x042fe400000006ff */
[----:B------:R-:W-:Y:S02]  /*6a60*/  LOP3.LUT R2, R56, 0xffff0000, RZ, 0xc0, !PT ;  /* 0xffff000038027812 */ /* 0x000fe400078ec0ff */
[C---:B------:R-:W-:Y:S02]  /*6a70*/  SHF.L.U32 R3, R57.reuse, 0x10, RZ ;  /* 0x0000001039037819 */ /* 0x040fe400000006ff */
[----:B------:R-:W-:Y:S02]  /*6a80*/  LOP3.LUT R48, R57, 0xffff0000, RZ, 0xc0, !PT ;  /* 0xffff000039307812 */ /* 0x000fe400078ec0ff */
[C---:B------:R-:W-:Y:S01]  /*6a90*/  SHF.L.U32 R50, R58.reuse, 0x10, RZ ;  /* 0x000000103a327819 */ /* 0x040fe200000006ff */
[----:B------:R-:W1:Y:S01]  /*6aa0*/  LDTM.x32 R4, tmem[UR4+0x20] ;  /* 0x00002004000479ee */ /* 0x000e6200082c0000 */
[----:B------:R-:W-:Y:S01]  /*6ab0*/  LOP3.LUT R51, R58, 0xffff0000, RZ, 0xc0, !PT ;  /* 0xffff00003a337812 */ /* 0x000fe200078ec0ff */
[----:B------:R-:W-:Y:S01]  /*6ac0*/  NOP ;  /* 0x0000000000007918 */ /* 0x000fe20000000000 */
[C---:B------:R-:W-:Y:S01]  /*6ad0*/  SHF.L.U32 R52, R59.reuse, 0x10, RZ ;  /* 0x000000103b347819 */ /* 0x040fe200000006ff */
[----:B------:R-:W-:Y:S01]  /*6ae0*/  UIADD3 UR5, UPT, UPT, UR5, 0x100, URZ ;  /* 0x0000010005057890 */ /* 0x000fe2000fffe0ff */
[----:B------:R-:W-:Y:S02]  /*6af0*/  LOP3.LUT R53, R59, 0xffff0000, RZ, 0xc0, !PT ;  /* 0xffff00003b357812 */ /* 0x000fe400078ec0ff */
[C---:B------:R-:W-:Y:S01]  /*6b00*/  SHF.L.U32 R54, R60.reuse, 0x10, RZ ;  /* 0x000000103c367819 */ /* 0x040fe200000006ff */
[----:B------:R-:W-:Y:S01]  /*6b10*/  UPRMT UR5, UR37, 0x654, UR5 ;  /* 0x0000065425057896 */ /* 0x000fe20008000005 */
[----:B------:R-:W-:Y:S02]  /*6b20*/  LOP3.LUT R55, R60, 0xffff0000, RZ, 0xc0, !PT ;  /* 0xffff00003c377812 */ /* 0x000fe400078ec0ff */
[C---:B------:R-:W-:Y:S02]  /*6b30*/  SHF.L.U32 R56, R61.reuse, 0x10, RZ ;  /* 0x000000103d387819 */ /* 0x040fe400000006ff */
[----:B------:R-:W-:Y:S02]  /*6b40*/  LOP3.LUT R57, R61, 0xffff0000, RZ, 0xc0, !PT ;  /* 0xffff00003d397812 */ /* 0x000fe400078ec0ff */
[C---:B------:R-:W-:Y:S02]  /*6b50*/  SHF.L.U32 R58, R62.reuse, 0x10, RZ ;  /* 0x000000103e3a7819 */ /* 0x040fe400000006ff */
[----:B------:R-:W-:Y:S01]  /*6b60*/  LOP3.LUT R59, R62, 0xffff0000, RZ, 0xc0, !PT ;  /* 0xffff00003e3b7812 */ /* 0x000fe200078ec0ff */
[----:B-1----:R-:W-:Y:S01]  /*6b70*/  SYNCS.ARRIVE.TRANS64.RED.A1T0 RZ, [UR5], RZ ;  /* 0x000000ffffff79a7 */ /* 0x002fe20008100405 */
[C---:B------:R-:W-:Y:S02]  /*6b80*/  SHF.L.U32 R60, R63.reuse, 0x10, RZ ;  /* 0x000000103f3c7819 */ /* 0x040fe400000006ff */
[----:B------:R-:W-:Y:S02]  /*6b90*/  LOP3.LUT R61, R63, 0xffff0000, RZ, 0xc0, !PT ;  /* 0xffff00003f3d7812 */ /* 0x000fe400078ec0ff */
[C---:B------:R-:W-:Y:S01]  /*6ba0*/  SHF.L.U32 R62, R68.reuse, 0x10, RZ ;  /* 0x00000010443e7819 */ /* 0x040fe200000006ff */
[C---:B------:R-:W-:Y:S01]  /*6bb0*/  FMUL R4, R47.reuse, R4 ;  /* 0x000000042f047220 */ /* 0x040fe20000400000 */
[----:B------:R-:W-:Y:S01]  /*6bc0*/  LOP3.LUT R63, R68, 0xffff0000, RZ, 0xc0, !PT ;  /* 0xffff0000443f7812 */ /* 0x000fe200078ec0ff */
[----:B------:R-:W-:Y:S01]  /*6bd0*/  FMUL R5, R47, R5 ;  /* 0x000000052f057220 */ /* 0x000fe20000400000 */
[----:B---3--:R-:W-:Y:S01]  /*6be0*/  SHF.L.U32 R64, R69, 0x10, RZ ;  /* 0x0000001045407819 */ /* 0x008fe200000006ff */
[----:B------:R-:W-:Y:S01]  /*6bf0*/  FMUL R6, R47, R6 ;  /* 0x000000062f067220 */ /* 0x000fe20000400000 */
[----:B------:R-:W-:Y:S01]  /*6c00*/  LOP3.LUT R65, R69, 0xffff0000, RZ, 0xc0, !PT ;  /* 0xffff000045417812 */ /* 0x000fe200078ec0ff */
[----:B------:R-:W-:Y:S01]  /*6c10*/  FMUL R7, R47, R7 ;  /* 0x000000072f077220 */ /* 0x000fe20000400000 */
[----:B------:R-:W-:Y:S01]  /*6c20*/  SHF.L.U32 R66, R70, 0x10, RZ ;  /* 0x0000001046427819 */ /* 0x000fe200000006ff */
[----:B------:R-:W-:Y:S01]  /*6c30*/  FFMA R4, R49, R0, R4 ;  /* 0x0000000031047223 */ /* 0x000fe20000000004 */
[C---:B------:R-:W-:Y:S01]  /*6c40*/  SHF.L.U32 R74, R78.reuse, 0x10, RZ ;  /* 0x000000104e4a7819 */ /* 0x040fe200000006ff */
[----:B------:R-:W-:Y:S01]  /*6c50*/  FMUL R8, R47, R8 ;  /* 0x000000082f087220 */ /* 0x000fe20000400000 */
[----:B------:R-:W-:Y:S01]  /*6c60*/  LOP3.LUT R75, R78, 0xffff0000, RZ, 0xc0, !PT ;  /* 0xffff00004e4b7812 */ /* 0x000fe200078ec0ff */
[C---:B------:R-:W-:Y:S01]  /*6c70*/  FFMA R5, R49.reuse, R2, R5 ;  /* 0x0000000231057223 */ /* 0x040fe20000000005 */
[----:B------:R-:W-:Y:S01]  /*6c80*/  LOP3.LUT R67, R70, 0xffff0000, RZ, 0xc0, !PT ;  /* 0xffff000046437812 */ /* 0x000fe200078ec0ff */
[C---:B------:R-:W-:Y:S01]  /*6c90*/  FFMA R6, R49.reuse, R3, R6 ;  /* 0x0000000331067223 */ /* 0x040fe20000000006 */
[----:B------:R-:W-:Y:S01]  /*6ca0*/  FFMA R7, R49, R48, R7 ;  /* 0x0000003031077223 */ /* 0x000fe20000000007 */
[----:B------:R-:W-:Y:S01]  /*6cb0*/  IADD3 R78, PT, PT, R99, UR8, RZ ;  /* 0x00000008634e7c10 */ /* 0x000fe2000fffe0ff */
[----:B------:R-:W-:Y:S01]  /*6cc0*/  FFMA R8, R49, R50, R8 ;  /* 0x0000003231087223 */ /* 0x000fe20000000008 */
[----:B------:R-:W-:Y:S01]  /*6cd0*/  F2FP.BF16.F32.PACK_AB R4, R5, R4 ;  /* 0x000000040504723e */ /* 0x000fe200000010ff */
[----:B------:R-:W-:Y:S01]  /*6ce0*/  FMUL R9, R47, R9 ;  /* 0x000000092f097220 */ /* 0x000fe20000400000 */
[----:B------:R-:W-:Y:S01]  /*6cf0*/  F2FP.BF16.F32.PACK_AB R5, R7, R6 ;  /* 0x000000060705723e */ /* 0x000fe200000010ff */
[----:B------:R-:W-:Y:S01]  /*6d00*/  FMUL R0, R47, R10 ;  /* 0x0000000a2f007220 */ /* 0x000fe20000400000 */
[-C--:B------:R-:W-:Y:S01]  /*6d10*/  IADD3 R106, PT, PT, R106, R78.reuse, RZ ;  /* 0x0000004e6a6a7210 */ /* 0x080fe20007ffe0ff */
[----:B------:R-:W-:Y:S01]  /*6d20*/  FFMA R9, R49, R51, R9 ;  /* 0x0000003331097223 */ /* 0x000fe20000000009 */
[----:B------:R-:W-:Y:S01]  /*6d30*/  IADD3 R105, PT, PT, R105, R78, RZ ;  /* 0x0000004e69697210 */ /* 0x000fe20007ffe0ff */
[----:B------:R-:W-:Y:S01]  /*6d40*/  FFMA R0, R49, R52, R0 ;  /* 0x0000003431007223 */ /* 0x000fe20000000000 */
[C---:B------:R-:W-:Y:S01]  /*6d50*/  FMUL R2, R47.reuse, R11 ;  /* 0x0000000b2f027220 */ /* 0x040fe20000400000 */
[----:B------:R-:W-:Y:S01]  /*6d60*/  FMUL R3, R47, R12 ;  /* 0x0000000c2f037220 */ /* 0x000fe20000400000 */
[----:B------:R-:W-:Y:S01]  /*6d70*/  F2FP.BF16.F32.PACK_AB R6, R9, R8 ;  /* 0x000000080906723e */ /* 0x000fe200000010ff */
[----:B------:R-:W-:Y:S01]  /*6d80*/  FMUL R10, R47, R13 ;  /* 0x0000000d2f0a7220 */ /* 0x000fe20000400000 */
[C---:B------:R-:W-:Y:S01]  /*6d90*/  FFMA R2, R49.reuse, R53, R2 ;  /* 0x0000003531027223 */ /* 0x040fe20000000002 */
[----:B------:R-:W-:Y:S01]  /*6da0*/  FFMA R3, R49, R54, R3 ;  /* 0x0000003631037223 */ /* 0x000fe20000000003 */
[----:B------:R-:W-:Y:S01]  /*6db0*/  FMUL R11, R47, R14 ;  /* 0x0000000e2f0b7220 */ /* 0x000fe20000400000 */
[----:B------:R-:W-:Y:S01]  /*6dc0*/  FFMA R10, R49, R55, R10 ;  /* 0x00000037310a7223 */ /* 0x000fe2000000000a */
[C---:B------:R-:W-:Y:S01]  /*6dd0*/  FMUL R15, R47.reuse, R15 ;  /* 0x0000000f2f0f7220 */ /* 0x040fe20000400000 */
[C---:B------:R-:W-:Y:S01]  /*6de0*/  FMUL R12, R47.reuse, R16 ;  /* 0x000000102f0c7220 */ /* 0x040fe20000400000 */
[----:B------:R-:W-:Y:S01]  /*6df0*/  FMUL R13, R47, R17 ;  /* 0x000000112f0d7220 */ /* 0x000fe20000400000 */
[----:B------:R-:W-:Y:S01]  /*6e00*/  FFMA R11, R49, R56, R11 ;  /* 0x00000038310b7223 */ /* 0x000fe2000000000b */
[----:B------:R-:W-:Y:S01]  /*6e10*/  FMUL R14, R47, R18 ;  /* 0x000000122f0e7220 */ /* 0x000fe20000400000 */
[----:B------:R-:W-:Y:S01]  /*6e20*/  FFMA R15, R49, R57, R15 ;  /* 0x00000039310f7223 */ /* 0x000fe2000000000f */
[----:B------:R-:W-:Y:S01]  /*6e30*/  FMUL R19, R47, R19 ;  /* 0x000000132f137220 */ /* 0x000fe20000400000 */
[----:B------:R-:W-:Y:S01]  /*6e40*/  F2FP.BF16.F32.PACK_AB R7, R2, R0 ;  /* 0x000000000207723e */ /* 0x000fe200000010ff */
[----:B------:R-:W-:Y:S01]  /*6e50*/  FFMA R12, R49, R58, R12 ;  /* 0x0000003a310c7223 */ /* 0x000fe2000000000c */
[----:B------:R-:W-:Y:S01]  /*6e60*/  FMUL R16, R47, R20 ;  /* 0x000000142f107220 */ /* 0x000fe20000400000 */
[----:B------:R-:W-:Y:S01]  /*6e70*/  FFMA R13, R49, R59, R13 ;  /* 0x0000003b310d7223 */ /* 0x000fe2000000000d */
[----:B------:R-:W-:Y:S01]  /*6e80*/  FMUL R17, R47, R21 ;  /* 0x000000152f117220 */ /* 0x000fe20000400000 */
[----:B------:R1:W-:Y:S01]  /*6e90*/  STS.128 [R99+UR8], R4 ;  /* 0x0000000463007988 */ /* 0x0003e20008000c08 */
[----:B------:R-:W-:Y:S01]  /*6ea0*/  SHF.L.U32 R68, R71, 0x10, RZ ;  /* 0x0000001047447819 */ /* 0x000fe200000006ff */
[----:B------:R-:W-:Y:S01]  /*6eb0*/  FFMA R14, R49, R60, R14 ;  /* 0x0000003c310e7223 */ /* 0x000fe2000000000e */
[----:B------:R-:W-:Y:S01]  /*6ec0*/  LOP3.LUT R69, R71, 0xffff0000, RZ, 0xc0, !PT ;  /* 0xffff000047457812 */ /* 0x000fe200078ec0ff */
[----:B------:R-:W-:Y:S01]  /*6ed0*/  FMUL R18, R47, R22 ;  /* 0x000000162f127220 */ /* 0x000fe20000400000 */
[----:B------:R-:W-:Y:S01]  /*6ee0*/  SHF.L.U32 R70, R76, 0x10, RZ ;  /* 0x000000104c467819 */ /* 0x000fe200000006ff */
[----:B------:R-:W-:Y:S01]  /*6ef0*/  FFMA R19, R49, R61, R19 ;  /* 0x0000003d31137223 */ /* 0x000fe20000000013 */
[----:B------:R-:W-:Y:S01]  /*6f00*/  FMUL R23, R47, R23 ;  /* 0x000000172f177220 */ /* 0x000fe20000400000 */
[----:B------:R-:W-:Y:S01]  /*6f10*/  FFMA R16, R49, R62, R16 ;  /* 0x0000003e31107223 */ /* 0x000fe20000000010 */
[----:B------:R-:W-:Y:S01]  /*6f20*/  FMUL R20, R47, R24 ;  /* 0x000000182f147220 */ /* 0x000fe20000400000 */
[----:B------:R-:W-:Y:S01]  /*6f30*/  FFMA R17, R49, R63, R17 ;  /* 0x0000003f31117223 */ /* 0x000fe20000000011 */
[----:B------:R-:W-:Y:S01]  /*6f40*/  FMUL R21, R47, R25 ;  /* 0x000000192f157220 */ /* 0x000fe20000400000 */
[----:B------:R-:W-:Y:S01]  /*6f50*/  FFMA R18, R49, R64, R18 ;  /* 0x0000004031127223 */ /* 0x000fe20000000012 */
[----:B------:R-:W-:Y:S01]  /*6f60*/  FMUL R22, R47, R26 ;  /* 0x0000001a2f167220 */ /* 0x000fe20000400000 */
[----:B------:R-:W-:Y:S01]  /*6f70*/  F2FP.BF16.F32.PACK_AB R8, R10, R3 ;  /* 0x000000030a08723e */ /* 0x000fe200000010ff */
[----:B------:R-:W-:Y:S01]  /*6f80*/  FFMA R23, R49, R65, R23 ;  /* 0x0000004131177223 */ /* 0x000fe20000000017 */
[----:B------:R-:W-:Y:S01]  /*6f90*/  F2FP.BF16.F32.PACK_AB R9, R15, R11 ;  /* 0x0000000b0f09723e */ /* 0x000fe200000010ff */
[----:B------:R-:W-:Y:S01]  /*6fa0*/  FMUL R27, R47, R27 ;  /* 0x0000001b2f1b7220 */ /* 0x000fe20000400000 */
[----:B------:R-:W-:Y:S01]  /*6fb0*/  F2FP.BF16.F32.PACK_AB R10, R13, R12 ;  /* 0x0000000c0d0a723e */ /* 0x000fe200000010ff */
[----:B------:R-:W-:Y:S01]  /*6fc0*/  FFMA R20, R49, R66, R20 ;  /* 0x0000004231147223 */ /* 0x000fe20000000014 */
[----:B------:R-:W-:Y:S01]  /*6fd0*/  F2FP.BF16.F32.PACK_AB R11, R19, R14 ;  /* 0x0000000e130b723e */ /* 0x000fe200000010ff */
[----:B------:R-:W-:Y:S01]  /*6fe0*/  FMUL R24, R47, R28 ;  /* 0x0000001c2f187220 */ /* 0x000fe20000400000 */
[----:B------:R-:W-:Y:S01]  /*6ff0*/  LOP3.LUT R71, R76, 0xffff0000, RZ, 0xc0, !PT ;  /* 0xffff00004c477812 */ /* 0x000fe200078ec0ff */
[----:B------:R-:W-:Y:S01]  /*7000*/  FFMA R21, R49, R67, R21 ;  /* 0x0000004331157223 */ /* 0x000fe20000000015 */
[----:B------:R-:W-:Y:S01]  /*7010*/  SHF.L.U32 R72, R77, 0x10, RZ ;  /* 0x000000104d487819 */ /* 0x000fe200000006ff */
[----:B------:R1:W-:Y:S01]  /*7020*/  STS.128 [R106+0x10], R8 ;  /* 0x000010086a007388 */ /* 0x0003e20000000c00 */
[----:B------:R-:W-:Y:S01]  /*7030*/  FMUL R25, R47, R29 ;  /* 0x0000001d2f197220 */ /* 0x000fe20000400000 */
[----:B------:R-:W-:Y:S01]  /*7040*/  FFMA R22, R49, R68, R22 ;  /* 0x0000004431167223 */ /* 0x000fe20000000016 */
[----:B------:R-:W-:Y:S01]  /*7050*/  LOP3.LUT R73, R77, 0xffff0000, RZ, 0xc0, !PT ;  /* 0xffff00004d497812 */ /* 0x000fe200078ec0ff */
[----:B------:R-:W-:Y:S01]  /*7060*/  FMUL R26, R47, R30 ;  /* 0x0000001e2f1a7220 */ /* 0x000fe20000400000 */
[----:B------:R-:W-:Y:S01]  /*7070*/  FFMA R27, R49, R69, R27 ;  /* 0x00000045311b7223 */ /* 0x000fe2000000001b */
[----:B------:R-:W-:Y:S01]  /*7080*/  FMUL R31, R47, R31 ;  /* 0x0000001f2f1f7220 */ /* 0x000fe20000400000 */
[----:B------:R-:W-:Y:S01]  /*7090*/  FFMA R24, R49, R70, R24 ;  /* 0x0000004631187223 */ /* 0x000fe20000000018 */
[----:B------:R-:W-:Y:S01]  /*70a0*/  FMUL R28, R47, R32 ;  /* 0x000000202f1c7220 */ /* 0x000fe20000400000 */
[----:B------:R-:W-:Y:S01]  /*70b0*/  FFMA R25, R49, R71, R25 ;  /* 0x0000004731197223 */ /* 0x000fe20000000019 */
[----:B------:R-:W-:Y:S01]  /*70c0*/  SHF.L.U32 R76, R79, 0x10, RZ ;  /* 0x000000104f4c7819 */ /* 0x000fe200000006ff */
[----:B------:R-:W-:Y:S01]  /*70d0*/  FMUL R29, R47, R33 ;  /* 0x000000212f1d7220 */ /* 0x000fe20000400000 */
[----:B------:R-:W-:Y:S01]  /*70e0*/  F2FP.BF16.F32.PACK_AB R16, R17, R16 ;  /* 0x000000101110723e */ /* 0x000fe200000010ff */
[----:B------:R-:W-:Y:S01]  /*70f0*/  FFMA R26, R49, R72, R26 ;  /* 0x00000048311a7223 */ /* 0x000fe2000000001a */
[----:B------:R-:W-:Y:S01]  /*7100*/  LOP3.LUT R77, R79, 0xffff0000, RZ, 0xc0, !PT ;  /* 0xffff00004f4d7812 */ /* 0x000fe200078ec0ff */
[----:B------:R-:W-:Y:S01]  /*7110*/  FMUL R30, R47, R34 ;  /* 0x000000222f1e7220 */ /* 0x000fe20000400000 */
[----:B------:R-:W-:Y:S01]  /*7120*/  F2FP.BF16.F32.PACK_AB R17, R23, R18 ;  /* 0x000000121711723e */ /* 0x000fe200000010ff */
[----:B------:R-:W-:Y:S01]  /*7130*/  FFMA R31, R49, R73, R31 ;  /* 0x00000049311f7223 */ /* 0x000fe2000000001f */
[----:B------:R-:W-:Y:S01]  /*7140*/  FMUL R35, R47, R35 ;  /* 0x000000232f237220 */ /* 0x000fe20000400000 */
[----:B------:R-:W-:Y:S01]  /*7150*/  F2FP.BF16.F32.PACK_AB R18, R21, R20 ;  /* 0x000000141512723e */ /* 0x000fe200000010ff */
[----:B------:R-:W-:Y:S01]  /*7160*/  FFMA R28, R49, R74, R28 ;  /* 0x0000004a311c7223 */ /* 0x000fe2000000001c */
[----:B------:R-:W-:Y:S01]  /*7170*/  F2FP.BF16.F32.PACK_AB R19, R27, R22 ;  /* 0x000000161b13723e */ /* 0x000fe200000010ff */
[C---:B------:R-:W-:Y:S01]  /*7180*/  FFMA R29, R49.reuse, R75, R29 ;  /* 0x0000004b311d7223 */ /* 0x040fe2000000001d */
[C---:B------:R-:W-:Y:S01]  /*7190*/  FFMA R30, R49.reuse, R76, R30 ;  /* 0x0000004c311e7223 */ /* 0x040fe2000000001e */
[----:B------:R-:W-:Y:S01]  /*71a0*/  FFMA R35, R49, R77, R35 ;  /* 0x0000004d31237223 */ /* 0x000fe20000000023 */
[----:B------:R-:W-:Y:S01]  /*71b0*/  F2FP.BF16.F32.PACK_AB R24, R25, R24 ;  /* 0x000000181918723e */ /* 0x000fe200000010ff */
[----:B------:R1:W-:Y:S01]  /*71c0*/  STS.128 [R105+0x20], R16 ;  /* 0x0000201069007388 */ /* 0x0003e20000000c00 */
[----:B------:R-:W-:Y:S02]  /*71d0*/  F2FP.BF16.F32.PACK_AB R25, R31, R26 ;  /* 0x0000001a1f19723e */ /* 0x000fe400000010ff */
[----:B------:R-:W-:Y:S02]  /*71e0*/  F2FP.BF16.F32.PACK_AB R26, R29, R28 ;  /* 0x0000001c1d1a723e */ /* 0x000fe400000010ff */
[----:B------:R-:W-:Y:S02]  /*71f0*/  F2FP.BF16.F32.PACK_AB R27, R35, R30 ;  /* 0x0000001e231b723e */ /* 0x000fe400000010ff */
[----:B------:R-:W-:Y:S05]  /*7200*/  IADD3 R0, PT, PT, R98, R106, RZ ;  /* 0x0000006a62007210 */ /* 0x000fea0007ffe0ff */
        /* <DEDUP_REMOVED lines=9> */
[----:B------:R-:W-:Y:S02]  /*72a0*/  UIADD3 UR10, UP0, UPT, UR54, 0x680, URZ ;  /* 0x00000680360a7890 */ /* 0x000fe4000ff1e0ff */
[----:B------:R-:W-:Y:S02]  /*72b0*/  UIADD3 UR5, UPT, UPT, UR41, 0x20, URZ ;  /* 0x0000002029057890 */ /* 0x000fe4000fffe0ff */
[----:B------:R-:W-:Y:S02]  /*72c0*/  UIADD3 UR4, UPT, UPT, UR48, 0x200, UR8 ;  /* 0x0000020030047890 */ /* 0x000fe4000fffe008 */
[----:B------:R-:W-:Y:S01]  /*72d0*/  UIADD3.X UR11, UPT, UPT, URZ, UR55, URZ, UP0, !UPT ;  /* 0x00000037ff0b7290 */ /* 0x000fe200087fe4ff */
[----:B------:R-:W-:Y:S01]  /*72e0*/  UMOV UR6, UR42 ;  /* 0x0000002a00067c82 */ /* 0x000fe20008000000 */
[----:B------:R-:W-:Y:S07]  /*72f0*/  UMOV UR7, UR36 ;  /* 0x0000002400077c82 */ /* 0x000fee0008000000 */
[----:B------:R2:W-:Y:S02]  /*7300*/  UTMASTG.3D [UR4], [UR10] ;  /* 0x000000040a0073b5 */ /* 0x0005e40008010000 */
[----:B--2---:R0:W-:Y:S02]  /*7310*/  UTMACMDFLUSH ;  /* 0x00000000000079b7 */ /* 0x0041e40000000000 */
.L_x_110:
[----:B------:R-:W-:Y:S05]  /*7320*/  BSYNC.RECONVERGENT B0 ;  /* 0x0000000000007941 */ /* 0x000fea0003800200 */
.L_x_109:
[----:B------:R-:W-:Y:S01]  /*7330*/  UIADD3 UR43, UPT, UPT, UR43, 0x1, URZ ;  /* 0x000000012b2b7890 */ /* 0x000fe2000fffe0ff */
[----:B------:R-:W-:Y:S03]  /*7340*/  BSSY.RECONVERGENT B0, `(.L_x_111) ;  /* 0x0000008000007945 */ /* 0x000fe60003800200 */
[----:B------:R-:W-:Y:S04]  /*7350*/  UISETP.NE.AND UP0, UPT, UR43, 0x3, UPT ;  /* 0x000000032b00788c */ /* 0x000fe8000bf05270 */
[----:B------:R-:W-:Y:S02]  /*7360*/  UISETP.EQ.XOR UP1, UPT, UR40, 0x3, !UP0 ;  /* 0x000000032800788c */ /* 0x000fe4000c722a70 */
[----:B------:R-:W-:Y:S02]  /*7370*/  USEL UR56, UR43, URZ, UP0 ;  /* 0x000000ff2b387287 */ /* 0x000fe40008000000 */
[----:B------:R-:W-:Y:S04]  /*7380*/  USEL UR4, URZ, 0x1, !UP1 ;  /* 0x00000001ff047887 */ /* 0x000fe8000c800000 */
[----:B------:R-:W-:Y:S01]  /*7390*/  ULOP3.LUT UR51, UR51, UR4, URZ, 0x3c, !UPT ;  /* 0x0000000433337292 */ /* 0x000fe2000f8e3cff */
[----:B------:R-:W-:Y:S11]  /*73a0*/  @P0 BRA `(.L_x_112) ;  /* 0x0000000000040947 */ /* 0x000ff60003800000 */
[----:B------:R-:W-:Y:S04]  /*73b0*/  DEPBAR.LE SB0, 0x1 ;  /* 0x000080400000791a */ /* 0x000fe80000000000 */
.L_x_112:
[----:B------:R-:W-:Y:S05]  /*73c0*/  BSYNC.RECONVERGENT B0 ;  /* 0x0000000000007941 */ /* 0x000fea0003800200 */
.L_x_111:
[----:B------:R-:W-:Y:S01]  /*73d0*/  BAR.SYNC.DEFER_BLOCKING 0x1, 0x80 ;  /* 0x0042000000007b1d */ /* 0x000fe20000010000 */
[----:B------:R-:W-:Y:S01]  /*73e0*/  UISETP.NE.AND UP0, UPT, UR50, -0x2, UPT ;  /* 0xfffffffe3200788c */ /* 0x000fe2000bf05270 */
[----:B------:R-:W-:Y:S08]  /*73f0*/  IADD3 R45, PT, PT, R45, 0x1, RZ ;  /* 0x000000012d2d7810 */ /* 0x000ff00007ffe0ff */
[----:B------:R-:W-:Y:S05]  /*7400*/  BRA.U !UP0, `(.L_x_113) ;  /* 0x0000000108287547 */ /* 0x000fea000b800000 */
[----:B------:R-:W-:Y:S01]  /*7410*/  ISETP.NE.AND P0, PT, R104, RZ, PT ;  /* 0x000000ff6800720c */ /* 0x000fe20003f05270 */
[----:B------:R-:W-:Y:S01]  /*7420*/  IMAD.U32 R2, RZ, RZ, UR49 ;  /* 0x00000031ff027e24 */ /* 0x000fe2000f8e00ff */
[----:B------:R-:W-:Y:S01]  /*7430*/  UIADD3 UR49, UPT, UPT, UR49, 0x1, URZ ;  /* 0x0000000131317890 */ /* 0x000fe2000fffe0ff */
[----:B-1----:R-:W-:Y:S03]  /*7440*/  IMAD.U32 R0, RZ, RZ, UR37 ;  /* 0x00000025ff007e24 */ /* 0x002fe6000f8e00ff */
[----:B------:R-:W-:Y:S04]  /*7450*/  UISETP.NE.AND UP0, UPT, UR49, 0x3, UPT ;  /* 0x000000033100788c */ /* 0x000fe8000bf05270 */
[----:B------:R-:W-:Y:S03]  /*7460*/  USEL UR49, UR49, URZ, UP0 ;  /* 0x000000ff31317287 */ /* 0x000fe60008000000 */
[----:B------:R-:W-:Y:S05]  /*7470*/  @P0 LEA R2, R2, UR48, 0x3 ;  /* 0x0000003002020c11 */ /* 0x000fea000f8e18ff */
[----:B------:R-:W-:Y:S05]  /*7480*/  @P0 VIADD R2, R2, 0x98 ;  /* 0x0000009802020836 */ /* 0x000fea0000000000 */
[----:B------:R-:W-:Y:S04]  /*7490*/  @P0 PRMT R0, R0, 0x654, R2 ;  /* 0x0000065400000816 */ /* 0x000fe80000000002 */
[----:B------:R2:W-:Y:S03]  /*74a0*/  @P0 SYNCS.ARRIVE.TRANS64.RED.A1T0 RZ, [R0+URZ], RZ ;  /* 0x000000ff00ff09a7 */ /* 0x0005e600081004ff */
.L_x_113:
[----:B------:R-:W-:Y:S01]  /*74b0*/  ISETP.NE.AND P2, PT, R101, RZ, PT ;  /* 0x000000ff6500720c */ /* 0x000fe20003f45270 */
[----:B------:R-:W-:Y:S01]  /*74c0*/  UIADD3 UR50, UPT, UPT, UR50, 0x2, URZ ;  /* 0x0000000232327890 */ /* 0x000fe2000fffe0ff */
[----:B------:R-:W-:Y:S01]  /*74d0*/  ISETP.NE.AND P0, PT, R103, 0x2, PT ;  /* 0x000000026700780c */ /* 0x000fe20003f05270 */
[----:B------:R-:W-:Y:S01]  /*74e0*/  IMAD.IADD R14, R43, 0x1, R86 ;  /* 0x000000012b0e7824 */ /* 0x000fe200078e0256 */
[----:B------:R-:W-:Y:S01]  /*74f0*/  ISETP.NE.AND P1, PT, R45, 0x4, PT ;  /* 0x000000042d00780c */ /* 0x000fe20003f25270 */
[----:B------:R-:W-:Y:S01]  /*7500*/  IMAD.IADD R15, R44, 0x1, R87 ;  /* 0x000000012c0f7824 */ /* 0x000fe200078e0257 */
[----:B------:R-:W-:Y:S02]  /*7510*/  SEL R2, RZ, 0x1, P0 ;  /* 0x00000001ff027807 */ /* 0x000fe40000000000 */
[----:B-12---:R-:W-:Y:S02]  /*7520*/  SEL R0, RZ, 0x1, P1 ;  /* 0x00000001ff007807 */ /* 0x006fe40000800000 */
[----:B------:R-:W-:Y:S02]  /*7530*/  LOP3.LUT R96, R96, R2, RZ, 0x3c, !PT ;  /* 0x0000000260607212 */ /* 0x000fe400078e3cff */
[----:B------:R-:W-:Y:S02]  /*7540*/  LOP3.LUT R97, R97, R0, RZ, 0x3c, !PT ;  /* 0x0000000061617212 */ /* 0x000fe400078e3cff */
[----:B------:R-:W-:Y:S02]  /*7550*/  @P2 R2UR UR36, R95 ;  /* 0x000000005f2422ca */ /* 0x000fe400000e0000 */
[----:B------:R-:W-:Y:S02]  /*7560*/  SEL R103, R103, RZ, P0 ;  /* 0x000000ff67677207 */ /* 0x000fe40000000000 */
[----:B------:R-:W-:Y:S01]  /*7570*/  SEL R45, R45, RZ, P1 ;  /* 0x000000ff2d2d7207 */ /* 0x000fe20000800000 */
[----:B------:R-:W-:Y:S10]  /*7580*/  @P2 BRA `(.L_x_114) ;  /* 0xffffffd800042947 */ /* 0x000ff4000383ffff */
[----:B------:R-:W-:-:S09]  /*7590*/  UISETP.NE.AND UP0, UPT, UR53, URZ, UPT ;  /* 0x000000ff3500728c */ /* 0x000fd2000bf05270 */
[----:B------:R-:W-:Y:S05]  /*75a0*/  BRA.U !UP0, `(.L_x_115) ;  /* 0x0000000108487547 */ /* 0x000fea000b800000 */
[----:B------:R-:W1:Y:S02]  /*75b0*/  LDCU.64 UR4, c[0x0][0x890] ;  /* 0x00011200ff0477ac */ /* 0x000e640008000a00 */
[----:B-1----:R-:W-:-:S04]  /*75c0*/  UISETP.NE.U32.AND UP0, UPT, UR4, URZ, UPT ;  /* 0x000000ff0400728c */ /* 0x002fc8000bf05070 */
[----:B------:R-:W-:-:S09]  /*75d0*/  UISETP.NE.AND.EX UP0, UPT, UR5, URZ, UPT, UP0 ;  /* 0x000000ff0500728c */ /* 0x000fd2000bf05300 */
[----:B------:R-:W-:Y:S05]  /*75e0*/  BRA.U UP0, `(.L_x_116) ;  /* 0x00000001000c7547 */ /* 0x000fea000b800000 */
[----:B------:R-:W-:-:S13]  /*75f0*/  FSETP.NEU.AND P0, PT, R49, RZ, PT ;  /* 0x000000ff3100720b */ /* 0x000fda0003f0d000 */
[----:B------:R-:W-:Y:S05]  /*7600*/  @!P0 EXIT ;  /* 0x000000000000894d */ /* 0x000fea0003800000 */
[----:B------:R-:W-:Y:S05]  /*7610*/  BRA `(.L_x_115) ;  /* 0x00000000002c7947 */ /* 0x000fea0003800000 */
.L_x_116:
[----:B------:R-:W-:Y:S01]  /*7620*/  ISETP.NE.AND P0, PT, R102, RZ, PT ;  /* 0x000000ff6600720c */ /* 0x000fe20003f05270 */
[----:B------:R-:W-:-:S12]  /*7630*/  BSSY.RECONVERGENT B0, `(.L_x_115) ;  /* 0x0000009000007945 */ /* 0x000fd80003800200 */
[----:B------:R-:W-:Y:S05]  /*7640*/  @P0 BRA `(.L_x_117) ;  /* 0x0000000000140947 */ /* 0x000fea0003800000 */
[----:B------:R-:W1:Y:S02]  /*7650*/  LDCU.64 UR4, c[0x0][0x888] ;  /* 0x00011100ff0477ac */ /* 0x000e640008000a00 */
[----:B-1----:R-:W-:-:S04]  /*7660*/  ISETP.NE.U32.AND P0, PT, RZ, UR4, PT ;  /* 0x00000004ff007c0c */ /* 0x002fc8000bf05070 */
[----:B------:R-:W-:-:S13]  /*7670*/  ISETP.NE.AND.EX P0, PT, RZ, UR5, PT, P0 ;  /* 0x00000005ff007c0c */ /* 0x000fda000bf05300 */
[----:B------:R-:W-:Y:S05]  /*7680*/  @!P0 EXIT ;  /* 0x000000000000894d */ /* 0x000fea0003800000 */
[----:B------:R-:W-:Y:S05]  /*7690*/  BRA `(.L_x_118) ;  /* 0x0000000000087947 */ /* 0x000fea0003800000 */
.L_x_117:
[----:B------:R-:W-:-:S13]  /*76a0*/  FSETP.NEU.AND P0, PT, R49, RZ, PT ;  /* 0x000000ff3100720b */ /* 0x000fda0003f0d000 */
[----:B------:R-:W-:Y:S05]  /*76b0*/  @!P0 EXIT ;  /* 0x000000000000894d */ /* 0x000fea0003800000 */
.L_x_118:
[----:B------:R-:W-:Y:S05]  /*76c0*/  BSYNC.RECONVERGENT B0 ;  /* 0x0000000000007941 */ /* 0x000fea0003800200 */
.L_x_115:
[----:B------:R-:W-:Y:S01]  /*76d0*/  ULEA UR4, UR49, UR48, 0x3 ;  /* 0x0000003031047291 */ /* 0x000fe2000f8e18ff */
[----:B------:R-:W-:-:S04]  /*76e0*/  DEPBAR.LE SB0, 0x0 ;  /* 0x000080000000791a */ /* 0x000fc80000000000 */
[----:B------:R-:W-:-:S04]  /*76f0*/  UIADD3 UR4, UPT, UPT, UR4, 0x98, URZ ;  /* 0x0000009804047890 */ /* 0x000fc8000fffe0ff */
[----:B------:R-:W-:-:S09]  /*7700*/  UPRMT UR4, UR37, 0x654, UR4 ;  /* 0x0000065425047896 */ /* 0x000fd20008000004 */
[----:B------:R-:W-:Y:S01]  /*7710*/  SYNCS.ARRIVE.TRANS64.RED.A1T0 RZ, [UR4], RZ ;  /* 0x000000ffffff79a7 */ /* 0x000fe20008100404 */
[----:B------:R-:W-:Y:S05]  /*7720*/  EXIT ;  /* 0x000000000000794d */ /* 0x000fea0003800000 */
.L_x_19:
[----:B--2---:R2:W1:Y:S02]  /*7730*/  SYNCS.PHASECHK.TRANS64.TRYWAIT P0, [R2+URZ+0x130], R3 ;  /* 0x00013003020075a7 */ /* 0x00446400080011ff */
[----:B-1----:R-:W-:Y:S05]  /*7740*/  @!P0 NANOSLEEP.SYNCS 0x989680 ;  /* 0x009896800000895d */ /* 0x002fea0003900000 */
[----:B------:R-:W1:Y:S02]  /*7750*/  @!P0 SYNCS.PHASECHK.TRANS64 P0, [R2+URZ+0x130], R3 ;  /* 0x00013003020085a7 */ /* 0x000e6400080010ff */
[----:B-1----:R-:W-:Y:S05]  /*7760*/  @!P0 BRA `(.L_x_19) ;  /* 0xfffffffc00f08947 */ /* 0x002fea000383ffff */
[----:B------:R-:W-:Y:S05]  /*7770*/  BRA `(.L_x_119) ;  /* 0xffffff9c00b07947 */ /* 0x000fea000383ffff */
.L_x_22:
[----:B-1----:R-:W-:-:S07]  /*7780*/  MOV R2, UR33 ;  /* 0x0000002100027c02 */ /* 0x002fce0008000f00 */
.L_x_120:
[----:B-1----:R1:W2:Y:S02]  /*7790*/  SYNCS.PHASECHK.TRANS64.TRYWAIT P0, [R2+URZ+0x40], R4 ;  /* 0x00004004020075a7 */ /* 0x0022a400080011ff */
[----:B--2---:R-:W-:Y:S05]  /*77a0*/  @!P0 NANOSLEEP.SYNCS 0x989680 ;  /* 0x009896800000895d */ /* 0x004fea0003900000 */
[----:B------:R-:W2:Y:S02]  /*77b0*/  @!P0 SYNCS.PHASECHK.TRANS64 P0, [R2+URZ+0x40], R4 ;  /* 0x00004004020085a7 */ /* 0x000ea400080010ff */
[----:B--2---:R-:W-:Y:S05]  /*77c0*/  @!P0 BRA `(.L_x_120) ;  /* 0xfffffffc00f08947 */ /* 0x004fea000383ffff */
[----:B------:R-:W-:Y:S05]  /*77d0*/  BRA `(.L_x_21) ;  /* 0xffffffa000007947 */ /* 0x000fea000383ffff */
.L_x_28:
[----:B-1----:R-:W-:-:S07]  /*77e0*/  MOV R2, UR17 ;  /* 0x0000001100027c02 */ /* 0x002fce0008000f00 */
.L_x_121:
[----:B-1----:R1:W2:Y:S02]  /*77f0*/  SYNCS.PHASECHK.TRANS64.TRYWAIT P0, [R2+URZ+0x40], R4 ;  /* 0x00004004020075a7 */ /* 0x0022a400080011ff */
[----:B--2---:R-:W-:Y:S05]  /*7800*/  @!P0 NANOSLEEP.SYNCS 0x989680 ;  /* 0x009896800000895d */ /* 0x004fea0003900000 */
[----:B------:R-:W2:Y:S02]  /*7810*/  @!P0 SYNCS.PHASECHK.TRANS64 P0, [R2+URZ+0x40], R4 ;  /* 0x00004004020085a7 */ /* 0x000ea400080010ff */
[----:B--2---:R-:W-:Y:S05]  /*7820*/  @!P0 BRA `(.L_x_121) ;  /* 0xfffffffc00f08947 */ /* 0x004fea000383ffff */
[----:B------:R-:W-:Y:S05]  /*7830*/  BRA `(.L_x_27) ;  /* 0xffffffa000a87947 */ /* 0x000fea000383ffff */
.L_x_32:
[----:B-1----:R1:W2:Y:S02]  /*7840*/  SYNCS.PHASECHK.TRANS64.TRYWAIT P0, [R2+URZ+0xc0], R3 ;  /* 0x0000c003020075a7 */ /* 0x0022a400080011ff */
[----:B--2---:R-:W-:Y:S05]  /*7850*/  @!P0 NANOSLEEP.SYNCS 0x989680 ;  /* 0x009896800000895d */ /* 0x004fea0003900000 */
[----:B------:R-:W2:Y:S02]  /*7860*/  @!P0 SYNCS.PHASECHK.TRANS64 P0, [R2+URZ+0xc0], R3 ;  /* 0x0000c003020085a7 */ /* 0x000ea400080010ff */
[----:B--2---:R-:W-:Y:S05]  /*7870*/  @!P0 BRA `(.L_x_32) ;  /* 0xfffffffc00f08947 */ /* 0x004fea000383ffff */
[----:B------:R-:W-:Y:S05]  /*7880*/  BRA `(.L_x_122) ;  /* 0xffffffa400387947 */ /* 0x000fea000383ffff */
.L_x_36:
[----:B----4-:R-:W-:-:S07]  /*7890*/  MOV R0, UR5 ;  /* 0x0000000500007c02 */ /* 0x010fce0008000f00 */
.L_x_123:
[----:B-1----:R1:W2:Y:S02]  /*78a0*/  SYNCS.PHASECHK.TRANS64.TRYWAIT P0, [R0+URZ], R2 ;  /* 0x00000002000075a7 */ /* 0x0022a400080011ff */
[----:B--2---:R-:W-:Y:S05]  /*78b0*/  @!P0 NANOSLEEP.SYNCS 0x989680 ;  /* 0x009896800000895d */ /* 0x004fea0003900000 */
[----:B------:R-:W2:Y:S02]  /*78c0*/  @!P0 SYNCS.PHASECHK.TRANS64 P0, [R0+URZ], R2 ;  /* 0x00000002000085a7 */ /* 0x000ea400080010ff */
[----:B--2---:R-:W-:Y:S05]  /*78d0*/  @!P0 BRA `(.L_x_123) ;  /* 0xfffffffc00f08947 */ /* 0x004fea000383ffff */
[----:B------:R-:W-:Y:S05]  /*78e0*/  BRA `(.L_x_124) ;  /* 0xffffffa800a87947 */ /* 0x000fea000383ffff */
.L_x_37:
[----:B----4-:R-:W-:-:S07]  /*78f0*/  MOV R0, UR5 ;  /* 0x0000000500007c02 */ /* 0x010fce0008000f00 */
.L_x_125:
[----:B-1----:R1:W2:Y:S02]  /*7900*/  SYNCS.PHASECHK.TRANS64.TRYWAIT P0, [R0+URZ], R3 ;  /* 0x00000003000075a7 */ /* 0x0022a400080011ff */
[----:B--2---:R-:W-:Y:S05]  /*7910*/  @!P0 NANOSLEEP.SYNCS 0x989680 ;  /* 0x009896800000895d */ /* 0x004fea0003900000 */
[----:B------:R-:W2:Y:S02]  /*7920*/  @!P0 SYNCS.PHASECHK.TRANS64 P0, [R0+URZ], R3 ;  /* 0x00000003000085a7 */ /* 0x000ea400080010ff */
[----:B--2---:R-:W-:Y:S05]  /*7930*/  @!P0 BRA `(.L_x_125) ;  /* 0xfffffffc00f08947 */ /* 0x004fea000383ffff */
[----:B------:R-:W-:Y:S05]  /*7940*/  BRA `(.L_x_126) ;  /* 0xffffffa800b47947 */ /* 0x000fea000383ffff */
.L_x_38:
[----:B----4-:R-:W-:-:S07]  /*7950*/  MOV R0, UR5 ;  /* 0x0000000500007c02 */ /* 0x010fce0008000f00 */
.L_x_127:
[----:B-1----:R1:W2:Y:S02]  /*7960*/  SYNCS.PHASECHK.TRANS64.TRYWAIT P0, [R0+URZ], R3 ;  /* 0x00000003000075a7 */ /* 0x0022a400080011ff */
[----:B--2---:R-:W-:Y:S05]  /*7970*/  @!P0 NANOSLEEP.SYNCS 0x989680 ;  /* 0x009896800000895d */ /* 0x004fea0003900000 */
[----:B------:R-:W2:Y:S02]  /*7980*/  @!P0 SYNCS.PHASECHK.TRANS64 P0, [R0+URZ], R3 ;  /* 0x00000003000085a7 */ /* 0x000ea400080010ff */
[----:B--2---:R-:W-:Y:S05]  /*7990*/  @!P0 BRA `(.L_x_127) ;  /* 0xfffffffc00f08947 */ /* 0x004fea000383ffff */
[----:B------:R-:W-:Y:S05]  /*79a0*/  BRA `(.L_x_128) ;  /* 0xffffffa800c07947 */ /* 0x000fea000383ffff */
.L_x_39:
[----:B----4-:R-:W-:-:S07]  /*79b0*/  MOV R0, UR5 ;  /* 0x0000000500007c02 */ /* 0x010fce0008000f00 */
.L_x_129:
[----:B-1----:R1:W2:Y:S02]  /*79c0*/  SYNCS.PHASECHK.TRANS64.TRYWAIT P0, [R0+URZ], R3 ;  /* 0x00000003000075a7 */ /* 0x0022a400080011ff */
[----:B--2---:R-:W-:Y:S05]  /*79d0*/  @!P0 NANOSLEEP.SYNCS 0x989680 ;  /* 0x009896800000895d */ /* 0x004fea0003900000 */
[----:B------:R-:W2:Y:S02]  /*79e0*/  @!P0 SYNCS.PHASECHK.TRANS64 P0, [R0+URZ], R3 ;  /* 0x00000003000085a7 */ /* 0x000ea400080010ff */
[----:B--2---:R-:W-:Y:S05]  /*79f0*/  @!P0 BRA `(.L_x_129) ;  /* 0xfffffffc00f08947 */ /* 0x004fea000383ffff */
[----:B------:R-:W-:Y:S05]  /*7a00*/  BRA `(.L_x_130) ;  /* 0xffffffa800cc7947 */ /* 0x000fea000383ffff */
.L_x_40:
[----:B----4-:R-:W-:-:S07]  /*7a10*/  MOV R0, UR5 ;  /* 0x0000000500007c02 */ /* 0x010fce0008000f00 */
.L_x_131:
[----:B-1----:R1:W2:Y:S02]  /*7a20*/  SYNCS.PHASECHK.TRANS64.TRYWAIT P0, [R0+URZ], R3 ;  /* 0x00000003000075a7 */ /* 0x0022a400080011ff */
[----:B--2---:R-:W-:Y:S05]  /*7a30*/  @!P0 NANOSLEEP.SYNCS 0x989680 ;  /* 0x009896800000895d */ /* 0x004fea0003900000 */
[----:B------:R-:W2:Y:S02]  /*7a40*/  @!P0 SYNCS.PHASECHK.TRANS64 P0, [R0+URZ], R3 ;  /* 0x00000003000085a7 */ /* 0x000ea400080010ff */
[----:B--2---:R-:W-:Y:S05]  /*7a50*/  @!P0 BRA `(.L_x_131) ;  /* 0xfffffffc00f08947 */ /* 0x004fea000383ffff */
[----:B------:R-:W-:Y:S05]  /*7a60*/  BRA `(.L_x_132) ;  /* 0xffffffa800d87947 */ /* 0x000fea000383ffff */
.L_x_41:
[----:B----4-:R-:W-:-:S07]  /*7a70*/  MOV R0, UR5 ;  /* 0x0000000500007c02 */ /* 0x010fce0008000f00 */
.L_x_133:
[----:B-1----:R1:W2:Y:S02]  /*7a80*/  SYNCS.PHASECHK.TRANS64.TRYWAIT P0, [R0+URZ], R3 ;  /* 0x00000003000075a7 */ /* 0x0022a400080011ff */
[----:B--2---:R-:W-:Y:S05]  /*7a90*/  @!P0 NANOSLEEP.SYNCS 0x989680 ;  /* 0x009896800000895d */ /* 0x004fea0003900000 */
[----:B------:R-:W2:Y:S02]  /*7aa0*/  @!P0 SYNCS.PHASECHK.TRANS64 P0, [R0+URZ], R3 ;  /* 0x00000003000085a7 */ /* 0x000ea400080010ff */
[----:B--2---:R-:W-:Y:S05]  /*7ab0*/  @!P0 BRA `(.L_x_133) ;  /* 0xfffffffc00f08947 */ /* 0x004fea000383ffff */
[----:B------:R-:W-:Y:S05]  /*7ac0*/  BRA `(.L_x_134) ;  /* 0xffffffa800e47947 */ /* 0x000fea000383ffff */
.L_x_42:
[----:B----4-:R-:W-:-:S07]  /*7ad0*/  MOV R0, UR5 ;  /* 0x0000000500007c02 */ /* 0x010fce0008000f00 */
.L_x_135:
[----:B-1----:R1:W2:Y:S02]  /*7ae0*/  SYNCS.PHASECHK.TRANS64.TRYWAIT P0, [R0+URZ], R3 ;  /* 0x00000003000075a7 */ /* 0x0022a400080011ff */
[----:B--2---:R-:W-:Y:S05]  /*7af0*/  @!P0 NANOSLEEP.SYNCS 0x989680 ;  /* 0x009896800000895d */ /* 0x004fea0003900000 */
[----:B------:R-:W2:Y:S02]  /*7b00*/  @!P0 SYNCS.PHASECHK.TRANS64 P0, [R0+URZ], R3 ;  /* 0x00000003000085a7 */ /* 0x000ea400080010ff */
[----:B--2---:R-:W-:Y:S05]  /*7b10*/  @!P0 BRA `(.L_x_135) ;  /* 0xfffffffc00f08947 */ /* 0x004fea000383ffff */
[----:B------:R-:W-:Y:S05]  /*7b20*/  BRA `(.L_x_136) ;  /* 0xffffffa800f07947 */ /* 0x000fea000383ffff */
.L_x_45:
[----:B-1----:R1:W2:Y:S02]  /*7b30*/  SYNCS.PHASECHK.TRANS64.TRYWAIT P0, [R0+URZ+0x120], R4 ;  /* 0x00012004000075a7 */ /* 0x0022a400080011ff */
[----:B--2---:R-:W-:Y:S05]  /*7b40*/  @!P0 NANOSLEEP.SYNCS 0x989680 ;  /* 0x009896800000895d */ /* 0x004fea0003900000 */
[----:B------:R-:W2:Y:S02]  /*7b50*/  @!P0 SYNCS.PHASECHK.TRANS64 P0, [R0+URZ+0x120], R4 ;  /* 0x00012004000085a7 */ /* 0x000ea400080010ff */
[----:B--2---:R-:W-:Y:S05]  /*7b60*/  @!P0 BRA `(.L_x_45) ;  /* 0xfffffffc00f08947 */ /* 0x004fea000383ffff */
[----:B------:R-:W-:Y:S05]  /*7b70*/  BRA `(.L_x_137) ;  /* 0xffffffac004c7947 */ /* 0x000fea000383ffff */
.L_x_46:
[----:B------:R-:W-:-:S07]  /*7b80*/  MOV R0, UR5 ;  /* 0x0000000500007c02 */ /* 0x000fce0008000f00 */
.L_x_138:
[----:B-1----:R1:W2:Y:S02]  /*7b90*/  SYNCS.PHASECHK.TRANS64.TRYWAIT P0, [R0+URZ+0xd0], R5 ;  /* 0x0000d005000075a7 */ /* 0x0022a400080011ff */
[----:B--2---:R-:W-:Y:S05]  /*7ba0*/  @!P0 NANOSLEEP.SYNCS 0x989680 ;  /* 0x009896800000895d */ /* 0x004fea0003900000 */
[----:B------:R-:W2:Y:S02]  /*7bb0*/  @!P0 SYNCS.PHASECHK.TRANS64 P0, [R0+URZ+0xd0], R5 ;  /* 0x0000d005000085a7 */ /* 0x000ea400080010ff */
[----:B--2---:R-:W-:Y:S05]  /*7bc0*/  @!P0 BRA `(.L_x_138) ;  /* 0xfffffffc00f08947 */ /* 0x004fea000383ffff */
[----:B------:R-:W-:Y:S05]  /*7bd0*/  BRA `(.L_x_139) ;  /* 0xffffffac005c7947 */ /* 0x000fea000383ffff */
.L_x_47:
[----:B-1----:R1:W2:Y:S02]  /*7be0*/  SYNCS.PHASECHK.TRANS64.TRYWAIT P1, [R0+URZ+0xc0], R4 ;  /* 0x0000c004000075a7 */ /* 0x0022a400080211ff */
[----:B--2---:R-:W-:Y:S05]  /*7bf0*/  @!P1 NANOSLEEP.SYNCS 0x989680 ;  /* 0x009896800000995d */ /* 0x004fea0003900000 */
[----:B------:R-:W2:Y:S02]  /*7c00*/  @!P1 SYNCS.PHASECHK.TRANS64 P1, [R0+URZ+0xc0], R4 ;  /* 0x0000c004000095a7 */ /* 0x000ea400080210ff */
[----:B--2---:R-:W-:Y:S05]  /*7c10*/  @!P1 BRA `(.L_x_47) ;  /* 0xfffffffc00f09947 */ /* 0x004fea000383ffff */
[----:B------:R-:W-:Y:S05]  /*7c20*/  BRA `(.L_x_140) ;  /* 0xffffffac008c7947 */ /* 0x000fea000383ffff */
.L_x_50:
[----:B------:R-:W-:-:S07]  /*7c30*/  MOV R0, UR5 ;  /* 0x0000000500007c02 */ /* 0x000fce0008000f00 */
.L_x_141:
[----:B-1----:R1:W2:Y:S02]  /*7c40*/  SYNCS.PHASECHK.TRANS64.TRYWAIT P0, [R0+URZ+0xd0], R2 ;  /* 0x0000d002000075a7 */ /* 0x0022a400080011ff */
[----:B--2---:R-:W-:Y:S05]  /*7c50*/  @!P0 NANOSLEEP.SYNCS 0x989680 ;  /* 0x009896800000895d */ /* 0x004fea0003900000 */
[----:B------:R-:W2:Y:S02]  /*7c60*/  @!P0 SYNCS.PHASECHK.TRANS64 P0, [R0+URZ+0xd0], R2 ;  /* 0x0000d002000085a7 */ /* 0x000ea400080010ff */
[----:B--2---:R-:W-:Y:S05]  /*7c70*/  @!P0 BRA `(.L_x_141) ;  /* 0xfffffffc00f08947 */ /* 0x004fea000383ffff */
[----:B------:R-:W-:Y:S05]  /*7c80*/  BRA `(.L_x_49) ;  /* 0xffffffac00e07947 */ /* 0x000fea000383ffff */
.L_x_57:
[----:B-1----:R1:W2:Y:S02]  /*7c90*/  SYNCS.PHASECHK.TRANS64.TRYWAIT P1, [R0+URZ+0xc0], R2 ;  /* 0x0000c002000075a7 */ /* 0x0022a400080211ff */
[----:B--2---:R-:W-:Y:S05]  /*7ca0*/  @!P1 NANOSLEEP.SYNCS 0x989680 ;  /* 0x009896800000995d */ /* 0x004fea0003900000 */
[----:B------:R-:W2:Y:S02]  /*7cb0*/  @!P1 SYNCS.PHASECHK.TRANS64 P1, [R0+URZ+0xc0], R2 ;  /* 0x0000c002000095a7 */ /* 0x000ea400080210ff */
[----:B--2---:R-:W-:Y:S05]  /*7cc0*/  @!P1 BRA `(.L_x_57) ;  /* 0xfffffffc00f09947 */ /* 0x004fea000383ffff */
[----:B------:R-:W-:Y:S05]  /*7cd0*/  BRA `(.L_x_142) ;  /* 0xffffffb400507947 */ /* 0x000fea000383ffff */
.L_x_58:
[----:B------:R-:W-:-:S07]  /*7ce0*/  MOV R2, UR7 ;  /* 0x0000000700027c02 */ /* 0x000fce0008000f00 */
.L_x_143:
[----:B-1----:R1:W2:Y:S02]  /*7cf0*/  SYNCS.PHASECHK.TRANS64.TRYWAIT P0, [R2+URZ+0x100], R0 ;  /* 0x00010000020075a7 */ /* 0x0022a400080011ff */
[----:B--2---:R-:W-:Y:S05]  /*7d00*/  @!P0 NANOSLEEP.SYNCS 0x989680 ;  /* 0x009896800000895d */ /* 0x004fea0003900000 */
[----:B------:R-:W2:Y:S02]  /*7d10*/  @!P0 SYNCS.PHASECHK.TRANS64 P0, [R2+URZ+0x100], R0 ;  /* 0x00010000020085a7 */ /* 0x000ea400080010ff */
[----:B--2---:R-:W-:Y:S05]  /*7d20*/  @!P0 BRA `(.L_x_143) ;  /* 0xfffffffc00f08947 */ /* 0x004fea000383ffff */
[----:B------:R-:W-:Y:S05]  /*7d30*/  BRA `(.L_x_144) ;  /* 0xffffffb400887947 */ /* 0x000fea000383ffff */
.L_x_61:
[----:B------:R-:W-:Y:S07]  /*7d40*/  MOV R0, UR6 ;  /* 0x0000000600007c02 */ /* 0x000fee0008000f00 */
.L_x_145:
[----:B-1----:R1:W2:Y:S02]  /*7d50*/  SYNCS.PHASECHK.TRANS64.TRYWAIT P0, [R0+URZ], R2 ;  /* 0x00000002000075a7 */ /* 0x0022a400080011ff */
[----:B--2---:R-:W-:Y:S05]  /*7d60*/  @!P0 NANOSLEEP.SYNCS 0x989680 ;  /* 0x009896800000895d */ /* 0x004fea0003900000 */
[----:B------:R-:W2:Y:S02]  /*7d70*/  @!P0 SYNCS.PHASECHK.TRANS64 P0, [R0+URZ], R2 ;  /* 0x00000002000085a7 */ /* 0x000ea400080010ff */
[----:B--2---:R-:W-:Y:S05]  /*7d80*/  @!P0 BRA `(.L_x_145) ;  /* 0xfffffffc00f08947 */ /* 0x004fea000383ffff */
[----:B------:R-:W-:Y:S05]  /*7d90*/  BRA `(.L_x_60) ;  /* 0xffffffb400a47947 */ /* 0x000fea000383ffff */
.L_x_64:
[----:B------:R-:W-:-:S07]  /*7da0*/  MOV R0, UR6 ;  /* 0x0000000600007c02 */ /* 0x000fce0008000f00 */
.L_x_146:
[----:B--2---:R2:W4:Y:S02]  /*7db0*/  SYNCS.PHASECHK.TRANS64.TRYWAIT P0, [R0+URZ], R2 ;  /* 0x00000002000075a7 */ /* 0x00452400080011ff */
[----:B----4-:R-:W-:Y:S05]  /*7dc0*/  @!P0 NANOSLEEP.SYNCS 0x989680 ;  /* 0x009896800000895d */ /* 0x010fea0003900000 */
[----:B------:R-:W4:Y:S02]  /*7dd0*/  @!P0 SYNCS.PHASECHK.TRANS64 P0, [R0+URZ], R2 ;  /* 0x00000002000085a7 */ /* 0x000f2400080010ff */
[----:B----4-:R-:W-:Y:S05]  /*7de0*/  @!P0 BRA `(.L_x_146) ;  /* 0xfffffffc00f08947 */ /* 0x010fea000383ffff */
[----:B------:R-:W-:Y:S05]  /*7df0*/  BRA `(.L_x_147) ;  /* 0xffffffb800807947 */ /* 0x000fea000383ffff */
.L_x_65:
[----:B------:R-:W-:-:S07]  /*7e00*/  MOV R0, UR6 ;  /* 0x0000000600007c02 */ /* 0x000fce0008000f00 */
.L_x_148:
[----:B-1----:R1:W2:Y:S02]  /*7e10*/  SYNCS.PHASECHK.TRANS64.TRYWAIT P0, [R0+URZ], R3 ;  /* 0x00000003000075a7 */ /* 0x0022a400080011ff */
[----:B--2---:R-:W-:Y:S05]  /*7e20*/  @!P0 NANOSLEEP.SYNCS 0x989680 ;  /* 0x009896800000895d */ /* 0x004fea0003900000 */
[----:B------:R-:W2:Y:S02]  /*7e30*/  @!P0 SYNCS.PHASECHK.TRANS64 P0, [R0+URZ], R3 ;  /* 0x00000003000085a7 */ /* 0x000ea400080010ff */
[----:B--2---:R-:W-:Y:S05]  /*7e40*/  @!P0 BRA `(.L_x_148) ;  /* 0xfffffffc00f08947 */ /* 0x004fea000383ffff */
[----:B------:R-:W-:Y:S05]  /*7e50*/  BRA `(.L_x_149) ;  /* 0xffffffb8008c7947 */ /* 0x000fea000383ffff */
.L_x_66:
[----:B------:R-:W-:-:S07]  /*7e60*/  MOV R0, UR6 ;  /* 0x0000000600007c02 */ /* 0x000fce0008000f00 */
.L_x_150:
[----:B-1----:R1:W2:Y:S02]  /*7e70*/  SYNCS.PHASECHK.TRANS64.TRYWAIT P0, [R0+URZ], R3 ;  /* 0x00000003000075a7 */ /* 0x0022a400080011ff */
[----:B--2---:R-:W-:Y:S05]  /*7e80*/  @!P0 NANOSLEEP.SYNCS 0x989680 ;  /* 0x009896800000895d */ /* 0x004fea0003900000 */
[----:B------:R-:W2:Y:S02]  /*7e90*/  @!P0 SYNCS.PHASECHK.TRANS64 P0, [R0+URZ], R3 ;  /* 0x00000003000085a7 */ /* 0x000ea400080010ff */
[----:B--2---:R-:W-:Y:S05]  /*7ea0*/  @!P0 BRA `(.L_x_150) ;  /* 0xfffffffc00f08947 */ /* 0x004fea000383ffff */
[----:B------:R-:W-:Y:S05]  /*7eb0*/  BRA `(.L_x_151) ;  /* 0xffffffb800987947 */ /* 0x000fea000383ffff */
.L_x_67:
[----:B-1----:R-:W-:-:S07]  /*7ec0*/  MOV R0, UR7 ;  /* 0x0000000700007c02 */ /* 0x002fce0008000f00 */
.L_x_152:
[----:B-1----:R1:W2:Y:S02]  /*7ed0*/  SYNCS.PHASECHK.TRANS64.TRYWAIT P0, [R0+URZ], R2 ;  /* 0x00000002000075a7 */ /* 0x0022a400080011ff */
[----:B--2---:R-:W-:Y:S05]  /*7ee0*/  @!P0 NANOSLEEP.SYNCS 0x989680 ;  /* 0x009896800000895d */ /* 0x004fea0003900000 */
[----:B------:R-:W2:Y:S02]  /*7ef0*/  @!P0 SYNCS.PHASECHK.TRANS64 P0, [R0+URZ], R2 ;  /* 0x00000002000085a7 */ /* 0x000ea400080010ff */
[----:B--2---:R-:W-:Y:S05]  /*7f00*/  @!P0 BRA `(.L_x_152) ;  /* 0xfffffffc00f08947 */ /* 0x004fea000383ffff */
[----:B------:R-:W-:Y:S05]  /*7f10*/  BRA `(.L_x_153) ;  /* 0xffffffb800a47947 */ /* 0x000fea000383ffff */
.L_x_72:
[----:B--2---:R2:W3:Y:S02]  /*7f20*/  SYNCS.PHASECHK.TRANS64.TRYWAIT P0, [R0+URZ+0xc0], R2 ;  /* 0x0000c002000075a7 */ /* 0x0044e400080011ff */
[----:B---3--:R-:W-:Y:S05]  /*7f30*/  @!P0 NANOSLEEP.SYNCS 0x989680 ;  /* 0x009896800000895d */ /* 0x008fea0003900000 */
[----:B------:R-:W3:Y:S02]  /*7f40*/  @!P0 SYNCS.PHASECHK.TRANS64 P0, [R0+URZ+0xc0], R2 ;  /* 0x0000c002000085a7 */ /* 0x000ee400080010ff */
[----:B---3--:R-:W-:Y:S05]  /*7f50*/  @!P0 BRA `(.L_x_72) ;  /* 0xfffffffc00f08947 */ /* 0x008fea000383ffff */
[----:B------:R-:W-:Y:S05]  /*7f60*/  BRA `(.L_x_154) ;  /* 0xffffffbc00a07947 */ /* 0x000fea000383ffff */
.L_x_75:
[----:B------:R-:W-:Y:S07]  /*7f70*/  MOV R0, UR7 ;  /* 0x0000000700007c02 */ /* 0x000fee0008000f00 */
.L_x_155:
[----:B--2---:R2:W3:Y:S02]  /*7f80*/  SYNCS.PHASECHK.TRANS64.TRYWAIT P0, [R0+URZ+0xb8], R2 ;  /* 0x0000b802000075a7 */ /* 0x0044e400080011ff */
[----:B---3--:R-:W-:Y:S05]  /*7f90*/  @!P0 NANOSLEEP.SYNCS 0x989680 ;  /* 0x009896800000895d */ /* 0x008fea0003900000 */
[----:B------:R-:W3:Y:S02]  /*7fa0*/  @!P0 SYNCS.PHASECHK.TRANS64 P0, [R0+URZ+0xb8], R2 ;  /* 0x0000b802000085a7 */ /* 0x000ee400080010ff */
[----:B---3--:R-:W-:Y:S05]  /*7fb0*/  @!P0 BRA `(.L_x_155) ;  /* 0xfffffffc00f08947 */ /* 0x008fea000383ffff */
[----:B------:R-:W-:Y:S05]  /*7fc0*/  BRA `(.L_x_74) ;  /* 0xffffffc000807947 */ /* 0x000fea000383ffff */
.L_x_78:
[----:B------:R-:W-:Y:S07]  /*7fd0*/  MOV R0, UR15 ;  /* 0x0000000f00007c02 */ /* 0x000fee0008000f00 */
.L_x_156:
[----:B-1----:R1:W2:Y:S02]  /*7fe0*/  SYNCS.PHASECHK.TRANS64.TRYWAIT P0, [R0+URZ+0x98], R9 ;  /* 0x00009809000075a7 */ /* 0x0022a400080011ff */
[----:B--2---:R-:W-:Y:S05]  /*7ff0*/  @!P0 NANOSLEEP.SYNCS 0x989680 ;  /* 0x009896800000895d */ /* 0x004fea0003900000 */
[----:B------:R-:W2:Y:S02]  /*8000*/  @!P0 SYNCS.PHASECHK.TRANS64 P0, [R0+URZ+0x98], R9 ;  /* 0x00009809000085a7 */ /* 0x000ea400080010ff */
[----:B--2---:R-:W-:Y:S05]  /*8010*/  @!P0 BRA `(.L_x_156) ;  /* 0xfffffffc00f08947 */ /* 0x004fea000383ffff */
[----:B------:R-:W-:Y:S05]  /*8020*/  BRA `(.L_x_157) ;  /* 0xffffffc000f87947 */ /* 0x000fea000383ffff */
.L_x_79:
[----:B------:R-:W-:Y:S07]  /*8030*/  MOV R0, UR13 ;  /* 0x0000000d00007c02 */ /* 0x000fee0008000f00 */
.L_x_158:
[----:B-1----:R1:W2:Y:S02]  /*8040*/  SYNCS.PHASECHK.TRANS64.TRYWAIT P0, [R0+URZ+0x98], R14 ;  /* 0x0000980e000075a7 */ /* 0x0022a400080011ff */
[----:B--2---:R-:W-:Y:S05]  /*8050*/  @!P0 NANOSLEEP.SYNCS 0x989680 ;  /* 0x009896800000895d */ /* 0x004fea0003900000 */
[----:B------:R-:W2:Y:S02]  /*8060*/  @!P0 SYNCS.PHASECHK.TRANS64 P0, [R0+URZ+0x98], R14 ;  /* 0x0000980e000085a7 */ /* 0x000ea400080010ff */
[----:B--2---:R-:W-:Y:S05]  /*8070*/  @!P0 BRA `(.L_x_158) ;  /* 0xfffffffc00f08947 */ /* 0x004fea000383ffff */
[----:B------:R-:W-:Y:S05]  /*8080*/  BRA `(.L_x_159) ;  /* 0xffffffc400987947 */ /* 0x000fea000383ffff */
.L_x_81:
[----:B------:R-:W-:-:S07]  /*8090*/  MOV R0, UR4 ;  /* 0x0000000400007c02 */ /* 0x000fce0008000f00 */
.L_x_160:
[----:B-1----:R1:W3:Y:S02]  /*80a0*/  SYNCS.PHASECHK.TRANS64.TRYWAIT P0, [R0+URZ], R2 ;  /* 0x00000002000075a7 */ /* 0x0022e400080011ff */
[----:B---3--:R-:W-:Y:S05]  /*80b0*/  @!P0 NANOSLEEP.SYNCS 0x989680 ;  /* 0x009896800000895d */ /* 0x008fea0003900000 */
[----:B------:R-:W3:Y:S02]  /*80c0*/  @!P0 SYNCS.PHASECHK.TRANS64 P0, [R0+URZ], R2 ;  /* 0x00000002000085a7 */ /* 0x000ee400080010ff */
[----:B---3--:R-:W-:Y:S05]  /*80d0*/  @!P0 BRA `(.L_x_160) ;  /* 0xfffffffc00f08947 */ /* 0x008fea000383ffff */
[----:B------:R-:W-:Y:S05]  /*80e0*/  BRA `(.L_x_161) ;  /* 0xffffffc800247947 */ /* 0x000fea000383ffff */
.L_x_82:
[----:B------:R-:W-:-:S07]  /*80f0*/  MOV R0, UR4 ;  /* 0x0000000400007c02 */ /* 0x000fce0008000f00 */
.L_x_162:
[----:B-1----:R1:W3:Y:S02]  /*8100*/  SYNCS.PHASECHK.TRANS64.TRYWAIT P0, [R0+URZ], R2 ;  /* 0x00000002000075a7 */ /* 0x0022e400080011ff */
[----:B---3--:R-:W-:Y:S05]  /*8110*/  @!P0 NANOSLEEP.SYNCS 0x989680 ;  /* 0x009896800000895d */ /* 0x008fea0003900000 */
[----:B------:R-:W3:Y:S02]  /*8120*/  @!P0 SYNCS.PHASECHK.TRANS64 P0, [R0+URZ], R2 ;  /* 0x00000002000085a7 */ /* 0x000ee400080010ff */
[----:B---3--:R-:W-:Y:S05]  /*8130*/  @!P0 BRA `(.L_x_162) ;  /* 0xfffffffc00f08947 */ /* 0x008fea000383ffff */
[----:B------:R-:W-:Y:S05]  /*8140*/  BRA `(.L_x_163) ;  /* 0xffffffc800307947 */ /* 0x000fea000383ffff */
.L_x_84:
[----:B--2---:R2:W4:Y:S02]  /*8150*/  SYNCS.PHASECHK.TRANS64.TRYWAIT P0, [R0+URZ+0xc0], R2 ;  /* 0x0000c002000075a7 */ /* 0x00452400080011ff */
[----:B----4-:R-:W-:Y:S05]  /*8160*/  @!P0 NANOSLEEP.SYNCS 0x989680 ;  /* 0x009896800000895d */ /* 0x010fea0003900000 */
[----:B------:R-:W4:Y:S02]  /*8170*/  @!P0 SYNCS.PHASECHK.TRANS64 P0, [R0+URZ+0xc0], R2 ;  /* 0x0000c002000085a7 */ /* 0x000f2400080010ff */
[----:B----4-:R-:W-:Y:S05]  /*8180*/  @!P0 BRA `(.L_x_84) ;  /* 0xfffffffc00f08947 */ /* 0x010fea000383ffff */
[----:B------:R-:W-:Y:S05]  /*8190*/  BRA `(.L_x_164) ;  /* 0xffffffcc00147947 */ /* 0x000fea000383ffff */
.L_x_94:
[----:B-1----:R1:W3:Y:S02]  /*81a0*/  SYNCS.PHASECHK.TRANS64.TRYWAIT P1, [R0+URZ+0x80], R3 ;  /* 0x00008003000075a7 */ /* 0x0022e400080211ff */
[----:B---3--:R-:W-:Y:S05]  /*81b0*/  @!P1 NANOSLEEP.SYNCS 0x989680 ;  /* 0x009896800000995d */ /* 0x008fea0003900000 */
[----:B------:R-:W3:Y:S02]  /*81c0*/  @!P1 SYNCS.PHASECHK.TRANS64 P1, [R0+URZ+0x80], R3 ;  /* 0x00008003000095a7 */ /* 0x000ee400080210ff */
[----:B---3--:R-:W-:Y:S05]  /*81d0*/  @!P1 BRA `(.L_x_94) ;  /* 0xfffffffc00f09947 */ /* 0x008fea000383ffff */
[----:B------:R-:W-:Y:S05]  /*81e0*/  BRA `(.L_x_93) ;  /* 0xffffffd800447947 */ /* 0x000fea000383ffff */
.L_x_96:
[----:B-1----:R1:W4:Y:S02]  /*81f0*/  SYNCS.PHASECHK.TRANS64.TRYWAIT P0, [R73+URZ+0xe0], R2 ;  /* 0x0000e002490075a7 */ /* 0x00232400080011ff */
[----:B----4-:R-:W-:Y:S05]  /*8200*/  @!P0 NANOSLEEP.SYNCS 0x989680 ;  /* 0x009896800000895d */ /* 0x010fea0003900000 */
[----:B------:R-:W4:Y:S02]  /*8210*/  @!P0 SYNCS.PHASECHK.TRANS64 P0, [R73+URZ+0xe0], R2 ;  /* 0x0000e002490085a7 */ /* 0x000f2400080010ff */
[----:B----4-:R-:W-:Y:S05]  /*8220*/  @!P0 BRA `(.L_x_96) ;  /* 0xfffffffc00f08947 */ /* 0x010fea000383ffff */
[----:B------:R-:W-:Y:S05]  /*8230*/  BRA `(.L_x_95) ;  /* 0xffffffd8007c7947 */ /* 0x000fea000383ffff */
.L_x_107:
[----:B--2---:R2:W4:Y:S02]  /*8240*/  SYNCS.PHASECHK.TRANS64.TRYWAIT P0, [R2+URZ+0x80], R107 ;  /* 0x0000806b020075a7 */ /* 0x00452400080011ff */
[----:B----4-:R-:W-:Y:S05]  /*8250*/  @!P0 NANOSLEEP.SYNCS 0x989680 ;  /* 0x009896800000895d */ /* 0x010fea0003900000 */
[----:B------:R-:W4:Y:S02]  /*8260*/  @!P0 SYNCS.PHASECHK.TRANS64 P0, [R2+URZ+0x80], R107 ;  /* 0x0000806b020085a7 */ /* 0x000f2400080010ff */
[----:B----4-:R-:W-:Y:S05]  /*8270*/  @!P0 BRA `(.L_x_107) ;  /* 0xfffffffc00f08947 */ /* 0x010fea000383ffff */
[----:B------:R-:W-:Y:S05]  /*8280*/  BRA `(.L_x_106) ;  /* 0xffffffe400647947 */ /* 0x000fea000383ffff */
        .weak           $__internal_0_$__cuda_sm10x_tcgen05_guardrail_trap_col_being_dealloced_not_returned_by_alloc
        .type           $__internal_0_$__cuda_sm10x_tcgen05_guardrail_trap_col_being_dealloced_not_returned_by_alloc,@function
        .size           $__internal_0_$__cuda_sm10x_tcgen05_guardrail_trap_col_being_dealloced_not_returned_by_alloc,($__internal_1_$__cuda_sm10x_tcgen05_guardrail_trap_phase_invalid_during_alloc - $__internal_0_$__cuda_sm10x_tcgen05_guardrail_trap_col_being_dealloced_not_returned_by_alloc)
$__internal_0_$__cuda_sm10x_tcgen05_guardrail_trap_col_being_dealloced_not_returned_by_alloc:
[----:B------:R-:W-:Y:S05]  /*8290*/  BPT.TRAP 0x1 ;  /* 0x000000040000795c */ /* 0x000fea0000300000 */
[----:B------:R-:W-:-:S04]  /*82a0*/  HFMA2 R3, -RZ, RZ, 0, 0 ;  /* 0x00000000ff037431 */ /* 0x000fc800000001ff */
[----:B------:R-:W-:Y:S05]  /*82b0*/  RET.REL.NODEC R2 `(_ZN7cutlass13device_kernelINS_4gemm6kernel13GemmUniversalIN4cute5tupleIJiiiiEEENS1_10collective13CollectiveMmaINS1_35MainloopSm100TmaUmmaWarpSpecializedILi8ELi2ELi4ENS5_IJNS4_1CILi1EEESB_SB_EEEEENS5_IJNSA_ILi128EEENSA_ILi64EEESF_EEENS_10bfloat16_tENS5_IJlSB_lEEESH_SI_NS4_8TiledMMAINS4_8MMA_AtomIJNS4_20SM100_MMA_F16BF16_SSISH_SH_fLi128ELi64ELNS4_4UMMA5MajorE0ELSN_0ELNSM_7ScaleInE0ELSO_0EEEEEENS4_6LayoutISC_NS5_IJNSA_ILi0EEESS_SS_EEEEENS5_IJNS4_10UnderscoreESV_SV_EEEEENS4_13SM90_TMA_LOADENS4_14ComposedLayoutINS4_7SwizzleILi3ELi4ELi3EEENS4_18smem_ptr_flag_bitsILi16EEENSR_INS5_IJNSA_ILi8EEESF_EEENS5_IJSF_SB_EEEEEEEvNS4_8identityESY_S18_vS19_EENS_8epilogue10collective18CollectiveEpilogueINS1B_23Sm100TmaWarpSpecializedILi3ELi2ELi32ELb1ELb0EEEJSG_NS5_IJNSR_ISE_SB_EENSR_INSA_ILi32EEESB_EEEEESH_SI_SH_SI_NS1B_6fusion15FusionCallbacksIS1F_NS1K_17LinearCombinationISH_fSH_fLNS_15FloatRoundStyleE2EEESG_S1J_JEEENS4_5SM1004TMEM4LOAD26SM100_TMEM_LOAD_32dp32b32xESY_NSZ_INS10_ILi2ELi4ELi3EEES13_NSR_INS5_IJS14_S1H_EEENS5_IJS1H_SB_EEEEEEENS4_39AutoVectorizingCopyWithAssumedAlignmentILi128EEENS4_14SM90_TMA_STOREES1Y_S20_S20_EEEvvEEEEvNT_6ParamsE) ;  /* 0xffffff7c02507950 */ /* 0x000fea0003c3ffff */
        .weak           $__internal_1_$__cuda_sm10x_tcgen05_guardrail_trap_phase_invalid_during_alloc
        .type           $__internal_1_$__cuda_sm10x_tcgen05_guardrail_trap_phase_invalid_during_alloc,@function
        .size           $__internal_1_$__cuda_sm10x_tcgen05_guardrail_trap_phase_invalid_during_alloc,($__internal_2_$__cuda_sm10x_tcgen05_guardrail_trap_unallocated_columns_being_dealloced - $__internal_1_$__cuda_sm10x_tcgen05_guardrail_trap_phase_invalid_during_alloc)
$__internal_1_$__cuda_sm10x_tcgen05_guardrail_trap_phase_invalid_during_alloc:
[----:B------:R-:W-:Y:S05]  /*82c0*/  BPT.TRAP 0x1 ;  /* 0x000000040000795c */ /* 0x000fea0000300000 */
[----:B------:R-:W-:-:S04]  /*82d0*/  MOV R3, 0x0 ;  /* 0x0000000000037802 */ /* 0x000fc80000000f00 */
[----:B------:R-:W-:Y:S05]  /*82e0*/  RET.REL.NODEC R2 `(_ZN7cutlass13device_kernelINS_4gemm6kernel13GemmUniversalIN4cute5tupleIJiiiiEEENS1_10collective13CollectiveMmaINS1_35MainloopSm100TmaUmmaWarpSpecializedILi8ELi2ELi4ENS5_IJNS4_1CILi1EEESB_SB_EEEEENS5_IJNSA_ILi128EEENSA_ILi64EEESF_EEENS_10bfloat16_tENS5_IJlSB_lEEESH_SI_NS4_8TiledMMAINS4_8MMA_AtomIJNS4_20SM100_MMA_F16BF16_SSISH_SH_fLi128ELi64ELNS4_4UMMA5MajorE0ELSN_0ELNSM_7ScaleInE0ELSO_0EEEEEENS4_6LayoutISC_NS5_IJNSA_ILi0EEESS_SS_EEEEENS5_IJNS4_10UnderscoreESV_SV_EEEEENS4_13SM90_TMA_LOADENS4_14ComposedLayoutINS4_7SwizzleILi3ELi4ELi3EEENS4_18smem_ptr_flag_bitsILi16EEENSR_INS5_IJNSA_ILi8EEESF_EEENS5_IJSF_SB_EEEEEEEvNS4_8identityESY_S18_vS19_EENS_8epilogue10collective18CollectiveEpilogueINS1B_23Sm100TmaWarpSpecializedILi3ELi2ELi32ELb1ELb0EEEJSG_NS5_IJNSR_ISE_SB_EENSR_INSA_ILi32EEESB_EEEEESH_SI_SH_SI_NS1B_6fusion15FusionCallbacksIS1F_NS1K_17LinearCombinationISH_fSH_fLNS_15FloatRoundStyleE2EEESG_S1J_JEEENS4_5SM1004TMEM4LOAD26SM100_TMEM_LOAD_32dp32b32xESY_NSZ_INS10_ILi2ELi4ELi3EEES13_NSR_INS5_IJS14_S1H_EEENS5_IJS1H_SB_EEEEEEENS4_39AutoVectorizingCopyWithAssumedAlignmentILi128EEENS4_14SM90_TMA_STOREES1Y_S20_S20_EEEvvEEEEvNT_6ParamsE) ;  /* 0xffffff7c02447950 */ /* 0x000fea0003c3ffff */
        .weak           $__internal_2_$__cuda_sm10x_tcgen05_guardrail_trap_unallocated_columns_being_dealloced
        .type           $__internal_2_$__cuda_sm10x_tcgen05_guardrail_trap_unallocated_columns_being_dealloced,@function
        .size           $__internal_2_$__cuda_sm10x_tcgen05_guardrail_trap_unallocated_columns_being_dealloced,(.L_x_166 - $__internal_2_$__cuda_sm10x_tcgen05_guardrail_trap_unallocated_columns_being_dealloced)
$__internal_2_$__cuda_sm10x_tcgen05_guardrail_trap_unallocated_columns_being_dealloced:
[----:B------:R-:W-:Y:S05]  /*82f0*/  BPT.TRAP 0x1 ;  /* 0x000000040000795c */ /* 0x000fea0000300000 */
[----:B------:R-:W-:-:S04]  /*8300*/  HFMA2 R3, -RZ, RZ, 0, 0 ;  /* 0x00000000ff037431 */ /* 0x000fc800000001ff */
[----:B------:R-:W-:Y:S05]  /*8310*/  RET.REL.NODEC R2 `(_ZN7cutlass13device_kernelINS_4gemm6kernel13GemmUniversalIN4cute5tupleIJiiiiEEENS1_10collective13CollectiveMmaINS1_35MainloopSm100TmaUmmaWarpSpecializedILi8ELi2ELi4ENS5_IJNS4_1CILi1EEESB_SB_EEEEENS5_IJNSA_ILi128EEENSA_ILi64EEESF_EEENS_10bfloat16_tENS5_IJlSB_lEEESH_SI_NS4_8TiledMMAINS4_8MMA_AtomIJNS4_20SM100_MMA_F16BF16_SSISH_SH_fLi128ELi64ELNS4_4UMMA5MajorE0ELSN_0ELNSM_7ScaleInE0ELSO_0EEEEEENS4_6LayoutISC_NS5_IJNSA_ILi0EEESS_SS_EEEEENS5_IJNS4_10UnderscoreESV_SV_EEEEENS4_13SM90_TMA_LOADENS4_14ComposedLayoutINS4_7SwizzleILi3ELi4ELi3EEENS4_18smem_ptr_flag_bitsILi16EEENSR_INS5_IJNSA_ILi8EEESF_EEENS5_IJSF_SB_EEEEEEEvNS4_8identityESY_S18_vS19_EENS_8epilogue10collective18CollectiveEpilogueINS1B_23Sm100TmaWarpSpecializedILi3ELi2ELi32ELb1ELb0EEEJSG_NS5_IJNSR_ISE_SB_EENSR_INSA_ILi32EEESB_EEEEESH_SI_SH_SI_NS1B_6fusion15FusionCallbacksIS1F_NS1K_17LinearCombinationISH_fSH_fLNS_15FloatRoundStyleE2EEESG_S1J_JEEENS4_5SM1004TMEM4LOAD26SM100_TMEM_LOAD_32dp32b32xESY_NSZ_INS10_ILi2ELi4ELi3EEES13_NSR_INS5_IJS14_S1H_EEENS5_IJS1H_SB_EEEEEEENS4_39AutoVectorizingCopyWithAssumedAlignmentILi128EEENS4_14SM90_TMA_STOREES1Y_S20_S20_EEEvvEEEEvNT_6ParamsE) ;  /* 0xffffff7c02387950 */ /* 0x000fea0003c3ffff */
.L_x_165:
[----:B------:R-:W-:-:S00]  /*8320*/  BRA `(.L_x_165) ;  /* 0xfffffffc00fc7947 */ /* 0x000fc0000383ffff */
[----:B------:R-:W-:-:S00]  /*8330*/  NOP ;  /* 0x0000000000007918 */ /* 0x000fc00000000000 */
        /* <DEDUP_REMOVED lines=12> */
.L_x_166:


//--------------------- .nv.global.init           --------------------------
	.section	.nv.global.init,"aw",@progbits
.nv.global.init:
	.type		$str$27,@object
	.size		$str$27,($str$28 - $str$27)
$str$27:
        /*0000*/ 	.byte	0x28, 0x61, 0x64, 0x64, 0x72, 0x65, 0x73, 0x73, 0x20, 0x26, 0x20, 0x6d, 0x61, 0x73, 0x6b, 0x29
        /*0010*/ 	.byte	0x20, 0x3d, 0x3d, 0x20, 0x30, 0x00
	.type		$str$28,@object
	.size		$str$28,($str$26 - $str$28)
$str$28:
        /*0016*/ 	.byte	0x2f, 0x74, 0x6d, 0x70, 0x2f, 0x63, 0x75, 0x74, 0x6c, 0x61, 0x73, 0x73, 0x5f, 0x73, 0x77, 0x65
        /*0026*/ 	.byte	0x65, 0x70, 0x5f, 0x73, 0x72, 0x63, 0x2f, 0x69, 0x6e, 0x63, 0x6c, 0x75, 0x64, 0x65, 0x2f, 0x63
        /*0036*/ 	.byte	0x75, 0x74, 0x65, 0x2f, 0x70, 0x6f, 0x69, 0x6e, 0x74, 0x65, 0x72, 0x5f, 0x66, 0x6c, 0x61, 0x67
        /*0046*/ 	.byte	0x67, 0x65, 0x64, 0x2e, 0x68, 0x70, 0x70, 0x00
	.type		$str$26,@object
	.size		$str$26,($str$25 - $str$26)
$str$26:
        /*004e*/ 	.byte	0x2f, 0x74, 0x6d, 0x70, 0x2f, 0x63, 0x75, 0x74, 0x6c, 0x61, 0x73, 0x73, 0x5f, 0x73, 0x77, 0x65
        /*005e*/ 	.byte	0x65, 0x70, 0x5f, 0x73, 0x72, 0x63, 0x2f, 0x69, 0x6e, 0x63, 0x6c, 0x75, 0x64, 0x65, 0x2f, 0x63
        /*006e*/ 	.byte	0x75, 0x74, 0x65, 0x2f, 0x61, 0x74, 0x6f, 0x6d, 0x2f, 0x63, 0x6f, 0x70, 0x79, 0x5f, 0x74, 0x72
        /*007e*/ 	.byte	0x61, 0x69, 0x74, 0x73, 0x5f, 0x73, 0x6d, 0x31, 0x30, 0x30, 0x2e, 0x68, 0x70, 0x70, 0x00
	.type		$str$25,@object
	.size		$str$25,(__unnamed_1 - $str$25)
$str$25:
        /*008d*/ 	.byte	0x28, 0x28, 0x75, 0x69, 0x6e, 0x74, 0x33, 0x32, 0x5f, 0x74, 0x28, 0x74, 0x68, 0x72, 0x65, 0x61
        /*009d*/ 	.byte	0x64, 0x49, 0x64, 0x78, 0x2e, 0x78, 0x29, 0x20, 0x2f, 0x20, 0x33, 0x32, 0x29, 0x20, 0x25, 0x20
        /*00ad*/ 	.byte	0x34, 0x29, 0x20, 0x3d, 0x3d, 0x20, 0x28, 0x28, 0x28, 0x74, 0x6d, 0x65, 0x6d, 0x5f, 0x61, 0x64
        /*00bd*/ 	.byte	0x64, 0x72, 0x20, 0x3e, 0x3e, 0x20, 0x31, 0x36, 0x29, 0x20, 0x2f, 0x20, 0x33, 0x32, 0x29, 0x20
        /*00cd*/ 	.byte	0x25, 0x20, 0x34, 0x29, 0x00
	.type		__unnamed_1,@object
	.size		__unnamed_1,(__unnamed_2 - __unnamed_1)
__unnamed_1:
        /*00d2*/ 	.byte	0x61, 0x75, 0x74, 0x6f, 0x20, 0x63, 0x75, 0x74, 0x65, 0x3a, 0x3a, 0x61, 0x73, 0x5f, 0x70, 0x6f
        /* <DEDUP_REMOVED lines=24> */
        /*0262*/ 	.byte	0x34, 0x30, 0x39, 0x36, 0x3e, 0x3e, 0x3e, 0x3e, 0x5d, 0x00
	.type		__unnamed_2,@object
	.size		__unnamed_2,(.L_2 - __unnamed_2)
__unnamed_2:
        /* <DEDUP_REMOVED lines=42> */
        /*050c*/ 	.byte	0x3e, 0x3e, 0x5d, 0x00
.L_2:


//--------------------- .nv.shared._ZN7cutlass13device_kernelINS_4gemm6kernel13GemmUniversalIN4cute5tupleIJiiiiEEENS1_10collective13CollectiveMmaINS1_35MainloopSm100TmaUmmaWarpSpecializedILi8ELi2ELi4ENS5_IJNS4_1CILi1EEESB_SB_EEEEENS5_IJNSA_ILi128EEENSA_ILi64EEESF_EEENS_10bfloat16_tENS5_IJlSB_lEEESH_SI_NS4_8TiledMMAINS4_8MMA_AtomIJNS4_20SM100_MMA_F16BF16_SSISH_SH_fLi128ELi64ELNS4_4UMMA5MajorE0ELSN_0ELNSM_7ScaleInE0ELSO_0EEEEEENS4_6LayoutISC_NS5_IJNSA_ILi0EEESS_SS_EEEEENS5_IJNS4_10UnderscoreESV_SV_EEEEENS4_13SM90_TMA_LOADENS4_14ComposedLayoutINS4_7SwizzleILi3ELi4ELi3EEENS4_18smem_ptr_flag_bitsILi16EEENSR_INS5_IJNSA_ILi8EEESF_EEENS5_IJSF_SB_EEEEEEEvNS4_8identityESY_S18_vS19_EENS_8epilogue10collective18CollectiveEpilogueINS1B_23Sm100TmaWarpSpecializedILi3ELi2ELi32ELb1ELb0EEEJSG_NS5_IJNSR_ISE_SB_EENSR_INSA_ILi32EEESB_EEEEESH_SI_SH_SI_NS1B_6fusion15FusionCallbacksIS1F_NS1K_17LinearCombinationISH_fSH_fLNS_15FloatRoundStyleE2EEESG_S1J_JEEENS4_5SM1004TMEM4LOAD26SM100_TMEM_LOAD_32dp32b32xESY_NSZ_INS10_ILi2ELi4ELi3EEES13_NSR_INS5_IJS14_S1H_EEENS5_IJS1H_SB_EEEEEEENS4_39AutoVectorizingCopyWithAssumedAlignmentILi128EEENS4_14SM90_TMA_STOREES1Y_S20_S20_EEEvvEEEEvNT_6ParamsE --------------------------
	.section	.nv.shared._ZN7cutlass13device_kernelINS_4gemm6kernel13GemmUniversalIN4cute5tupleIJiiiiEEENS1_10collective13CollectiveMmaINS1_35MainloopSm100TmaUmmaWarpSpecializedILi8ELi2ELi4ENS5_IJNS4_1CILi1EEESB_SB_EEEEENS5_IJNSA_ILi128EEENSA_ILi64EEESF_EEENS_10bfloat16_tENS5_IJlSB_lEEESH_SI_NS4_8TiledMMAINS4_8MMA_AtomIJNS4_20SM100_MMA_F16BF16_SSISH_SH_fLi128ELi64ELNS4_4UMMA5MajorE0ELSN_0ELNSM_7ScaleInE0ELSO_0EEEEEENS4_6LayoutISC_NS5_IJNSA_ILi0EEESS_SS_EEEEENS5_IJNS4_10UnderscoreESV_SV_EEEEENS4_13SM90_TMA_LOADENS4_14ComposedLayoutINS4_7SwizzleILi3ELi4ELi3EEENS4_18smem_ptr_flag_bitsILi16EEENSR_INS5_IJNSA_ILi8EEESF_EEENS5_IJSF_SB_EEEEEEEvNS4_8identityESY_S18_vS19_EENS_8epilogue10collective18CollectiveEpilogueINS1B_23Sm100TmaWarpSpecializedILi3ELi2ELi32ELb1ELb0EEEJSG_NS5_IJNSR_ISE_SB_EENSR_INSA_ILi32EEESB_EEEEESH_SI_SH_SI_NS1B_6fusion15FusionCallbacksIS1F_NS1K_17LinearCombinationISH_fSH_fLNS_15FloatRoundStyleE2EEESG_S1J_JEEENS4_5SM1004TMEM4LOAD26SM100_TMEM_LOAD_32dp32b32xESY_NSZ_INS10_ILi2ELi4ELi3EEES13_NSR_INS5_IJS14_S1H_EEENS5_IJS1H_SB_EEEEEEENS4_39AutoVectorizingCopyWithAssumedAlignmentILi128EEENS4_14SM90_TMA_STOREES1Y_S20_S20_EEEvvEEEEvNT_6ParamsE,"aw",@nobits
	.sectionflags	@""
	.align	16
	.zero		1024


//--------------------- .nv.shared.reserved.0     --------------------------
	.section	.nv.shared.reserved.0,"aw",@nobits
	.weak		__nv_reservedSMEM_offset_0_alias
	.size		__nv_reservedSMEM_offset_0_alias, 0, 64
	.other		__nv_reservedSMEM_offset_0_alias,@"STO_CUDA_RESERVED_SHARED STV_DEFAULT"
__nv_reservedSMEM_offset_0_alias:
	.zero		0
.nv.shared.reserved.0:
	.zero		64
	.weak		__nv_reservedSMEM_tcgen05_partition
	.type		__nv_reservedSMEM_tcgen05_partition,@object
	.size		__nv_reservedSMEM_tcgen05_partition,(.L_0 - __nv_reservedSMEM_tcgen05_partition)
__nv_reservedSMEM_tcgen05_partition:
	.zero		32
.L_0:


//--------------------- .nv.global                --------------------------
	.section	.nv.global,"aw",@nobits
.nv.global:
	.type		_ZN39_INTERNAL_aa637556_4_k_cu_ec399512_29544cute1_E,@object
	.size		_ZN39_INTERNAL_aa637556_4_k_cu_ec399512_29544cute1_E,(_ZN39_INTERNAL_aa637556_4_k_cu_ec399512_29544cuda3std3__45__cpo6cbeginE - _ZN39_INTERNAL_aa637556_4_k_cu_ec399512_29544cute1_E)
_ZN39_INTERNAL_aa637556_4_k_cu_ec399512_29544cute1_E:
	.zero		1
	.type		_ZN39_INTERNAL_aa637556_4_k_cu_ec399512_29544cuda3std3__45__cpo6cbeginE,@object
	.size		_ZN39_INTERNAL_aa637556_4_k_cu_ec399512_29544cuda3std3__45__cpo6cbeginE,(_ZN39_INTERNAL_aa637556_4_k_cu_ec399512_29544cuda3std3__48in_placeE - _ZN39_INTERNAL_aa637556_4_k_cu_ec399512_29544cuda3std3__45__cpo6cbeginE)
_ZN39_INTERNAL_aa637556_4_k_cu_ec399512_29544cuda3std3__45__cpo6cbeginE:
	.zero		1
	.type		_ZN39_INTERNAL_aa637556_4_k_cu_ec399512_29544cuda3std3__48in_placeE,@object
	.size		_ZN39_INTERNAL_aa637556_4_k_cu_ec399512_29544cuda3std3__48in_placeE,(_ZN39_INTERNAL_aa637556_4_k_cu_ec399512_29544cuda3std6ranges3__45__cpo9iter_moveE - _ZN39_INTERNAL_aa637556_4_k_cu_ec399512_29544cuda3std3__48in_placeE)
_ZN39_INTERNAL_aa637556_4_k_cu_ec399512_29544cuda3std3__48in_placeE:
	.zero		1
	.type		_ZN39_INTERNAL_aa637556_4_k_cu_ec399512_29544cuda3std6ranges3__45__cpo9iter_moveE,@object
	.size		_ZN39_INTERNAL_aa637556_4_k_cu_ec399512_29544cuda3std6ranges3__45__cpo9iter_moveE,(_ZN39_INTERNAL_aa637556_4_k_cu_ec399512_29544cuda3std3__45__cpo5beginE - _ZN39_INTERNAL_aa637556_4_k_cu_ec399512_29544cuda3std6ranges3__45__cpo9iter_moveE)
_ZN39_INTERNAL_aa637556_4_k_cu_ec399512_29544cuda3std6ranges3__45__cpo9iter_moveE:
	.zero		1
	.type		_ZN39_INTERNAL_aa637556_4_k_cu_ec399512_29544cuda3std3__45__cpo5beginE,@object
	.size		_ZN39_INTERNAL_aa637556_4_k_cu_ec399512_29544cuda3std3__45__cpo5beginE,(_ZN39_INTERNAL_aa637556_4_k_cu_ec399512_29544cuda3std3__441_GLOBAL__N__aa637556_4_k_cu_ec399512_29546ignoreE - _ZN39_INTERNAL_aa637556_4_k_cu_ec399512_29544cuda3std3__45__cpo5beginE)
_ZN39_INTERNAL_aa637556_4_k_cu_ec399512_29544cuda3std3__45__cpo5beginE:
	.zero		1
	.type		_ZN39_INTERNAL_aa637556_4_k_cu_ec399512_29544cuda3std3__441_GLOBAL__N__aa637556_4_k_cu_ec399512_29546ignoreE,@object
	.size		_ZN39_INTERNAL_aa637556_4_k_cu_ec399512_29544cuda3std3__441_GLOBAL__N__aa637556_4_k_cu_ec399512_29546ignoreE,(_ZN39_INTERNAL_aa637556_4_k_cu_ec399512_29544cute7productE - _ZN39_INTERNAL_aa637556_4_k_cu_ec399512_29544cuda3std3__441_GLOBAL__N__aa637556_4_k_cu_ec399512_29546ignoreE)
_ZN39_INTERNAL_aa637556_4_k_cu_ec399512_29544cuda3std3__441_GLOBAL__N__aa637556_4_k_cu_ec399512_29546ignoreE:
	.zero		1
	.type		_ZN39_INTERNAL_aa637556_4_k_cu_ec399512_29544cute7productE,@object
	.size		_ZN39_INTERNAL_aa637556_4_k_cu_ec399512_29544cute7productE,(_ZN39_INTERNAL_aa637556_4_k_cu_ec399512_29544cuda3std3__45__cpo3endE - _ZN39_INTERNAL_aa637556_4_k_cu_ec399512_29544cute7productE)
_ZN39_INTERNAL_aa637556_4_k_cu_ec399512_29544cute7productE:
	.zero		1
	.type		_ZN39_INTERNAL_aa637556_4_k_cu_ec399512_29544cuda3std3__45__cpo3endE,@object
	.size		_ZN39_INTERNAL_aa637556_4_k_cu_ec399512_29544cuda3std3__45__cpo3endE,(_ZN39_INTERNAL_aa637556_4_k_cu_ec399512_29544cuda3std3__419piecewise_constructE - _ZN39_INTERNAL_aa637556_4_k_cu_ec399512_29544cuda3std3__45__cpo3endE)
_ZN39_INTERNAL_aa637556_4_k_cu_ec399512_29544cuda3std3__45__cpo3endE:
	.zero		1
	.type		_ZN39_INTERNAL_aa637556_4_k_cu_ec399512_29544cuda3std3__419piecewise_constructE,@object
	.size		_ZN39_INTERNAL_aa637556_4_k_cu_ec399512_29544cuda3std3__419piecewise_constructE,(_ZN39_INTERNAL_aa637556_4_k_cu_ec399512_29544cuda3std3__45__cpo4cendE - _ZN39_INTERNAL_aa637556_4_k_cu_ec399512_29544cuda3std3__419piecewise_constructE)
_ZN39_INTERNAL_aa637556_4_k_cu_ec399512_29544cuda3std3__419piecewise_constructE:
	.zero		1
	.type		_ZN39_INTERNAL_aa637556_4_k_cu_ec399512_29544cuda3std3__45__cpo4cendE,@object
	.size		_ZN39_INTERNAL_aa637556_4_k_cu_ec399512_29544cuda3std3__45__cpo4cendE,(_ZN39_INTERNAL_aa637556_4_k_cu_ec399512_29544cuda3std6ranges3__45__cpo4swapE - _ZN39_INTERNAL_aa637556_4_k_cu_ec399512_29544cuda3std3__45__cpo4cendE)
_ZN39_INTERNAL_aa637556_4_k_cu_ec399512_29544cuda3std3__45__cpo4cendE:
	.zero		1
	.type		_ZN39_INTERNAL_aa637556_4_k_cu_ec399512_29544cuda3std6ranges3__45__cpo4swapE,@object
	.size		_ZN39_INTERNAL_aa637556_4_k_cu_ec399512_29544cuda3std6ranges3__45__cpo4swapE,(.L_10 - _ZN39_INTERNAL_aa637556_4_k_cu_ec399512_29544cuda3std6ranges3__45__cpo4swapE)
_ZN39_INTERNAL_aa637556_4_k_cu_ec399512_29544cuda3std6ranges3__45__cpo4swapE:
	.zero		1
.L_10:


//--------------------- .nv.constant0._ZN7cutlass13device_kernelINS_4gemm6kernel13GemmUniversalIN4cute5tupleIJiiiiEEENS1_10collective13CollectiveMmaINS1_35MainloopSm100TmaUmmaWarpSpecializedILi8ELi2ELi4ENS5_IJNS4_1CILi1EEESB_SB_EEEEENS5_IJNSA_ILi128EEENSA_ILi64EEESF_EEENS_10bfloat16_tENS5_IJlSB_lEEESH_SI_NS4_8TiledMMAINS4_8MMA_AtomIJNS4_20SM100_MMA_F16BF16_SSISH_SH_fLi128ELi64ELNS4_4UMMA5MajorE0ELSN_0ELNSM_7ScaleInE0ELSO_0EEEEEENS4_6LayoutISC_NS5_IJNSA_ILi0EEESS_SS_EEEEENS5_IJNS4_10UnderscoreESV_SV_EEEEENS4_13SM90_TMA_LOADENS4_14ComposedLayoutINS4_7SwizzleILi3ELi4ELi3EEENS4_18smem_ptr_flag_bitsILi16EEENSR_INS5_IJNSA_ILi8EEESF_EEENS5_IJSF_SB_EEEEEEEvNS4_8identityESY_S18_vS19_EENS_8epilogue10collective18CollectiveEpilogueINS1B_23Sm100TmaWarpSpecializedILi3ELi2ELi32ELb1ELb0EEEJSG_NS5_IJNSR_ISE_SB_EENSR_INSA_ILi32EEESB_EEEEESH_SI_SH_SI_NS1B_6fusion15FusionCallbacksIS1F_NS1K_17LinearCombinationISH_fSH_fLNS_15FloatRoundStyleE2EEESG_S1J_JEEENS4_5SM1004TMEM4LOAD26SM100_TMEM_LOAD_32dp32b32xESY_NSZ_INS10_ILi2ELi4ELi3EEES13_NSR_INS5_IJS14_S1H_EEENS5_IJS1H_SB_EEEEEEENS4_39AutoVectorizingCopyWithAssumedAlignmentILi128EEENS4_14SM90_TMA_STOREES1Y_S20_S20_EEEvvEEEEvNT_6ParamsE --------------------------
	.section	.nv.constant0._ZN7cutlass13device_kernelINS_4gemm6kernel13GemmUniversalIN4cute5tupleIJiiiiEEENS1_10collective13CollectiveMmaINS1_35MainloopSm100TmaUmmaWarpSpecializedILi8ELi2ELi4ENS5_IJNS4_1CILi1EEESB_SB_EEEEENS5_IJNSA_ILi128EEENSA_ILi64EEESF_EEENS_10bfloat16_tENS5_IJlSB_lEEESH_SI_NS4_8TiledMMAINS4_8MMA_AtomIJNS4_20SM100_MMA_F16BF16_SSISH_SH_fLi128ELi64ELNS4_4UMMA5MajorE0ELSN_0ELNSM_7ScaleInE0ELSO_0EEEEEENS4_6LayoutISC_NS5_IJNSA_ILi0EEESS_SS_EEEEENS5_IJNS4_10UnderscoreESV_SV_EEEEENS4_13SM90_TMA_LOADENS4_14ComposedLayoutINS4_7SwizzleILi3ELi4ELi3EEENS4_18smem_ptr_flag_bitsILi16EEENSR_INS5_IJNSA_ILi8EEESF_EEENS5_IJSF_SB_EEEEEEEvNS4_8identityESY_S18_vS19_EENS_8epilogue10collective18CollectiveEpilogueINS1B_23Sm100TmaWarpSpecializedILi3ELi2ELi32ELb1ELb0EEEJSG_NS5_IJNSR_ISE_SB_EENSR_INSA_ILi32EEESB_EEEEESH_SI_SH_SI_NS1B_6fusion15FusionCallbacksIS1F_NS1K_17LinearCombinationISH_fSH_fLNS_15FloatRoundStyleE2EEESG_S1J_JEEENS4_5SM1004TMEM4LOAD26SM100_TMEM_LOAD_32dp32b32xESY_NSZ_INS10_ILi2ELi4ELi3EEES13_NSR_INS5_IJS14_S1H_EEENS5_IJS1H_SB_EEEEEEENS4_39AutoVectorizingCopyWithAssumedAlignmentILi128EEENS4_14SM90_TMA_STOREES1Y_S20_S20_EEEvvEEEEvNT_6ParamsE,"a",@progbits
	.sectionflags	@""
	.align	4
.nv.constant0._ZN7cutlass13device_kernelINS_4gemm6kernel13GemmUniversalIN4cute5tupleIJiiiiEEENS1_10collective13CollectiveMmaINS1_35MainloopSm100TmaUmmaWarpSpecializedILi8ELi2ELi4ENS5_IJNS4_1CILi1EEESB_SB_EEEEENS5_IJNSA_ILi128EEENSA_ILi64EEESF_EEENS_10bfloat16_tENS5_IJlSB_lEEESH_SI_NS4_8TiledMMAINS4_8MMA_AtomIJNS4_20SM100_MMA_F16BF16_SSISH_SH_fLi128ELi64ELNS4_4UMMA5MajorE0ELSN_0ELNSM_7ScaleInE0ELSO_0EEEEEENS4_6LayoutISC_NS5_IJNSA_ILi0EEESS_SS_EEEEENS5_IJNS4_10UnderscoreESV_SV_EEEEENS4_13SM90_TMA_LOADENS4_14ComposedLayoutINS4_7SwizzleILi3ELi4ELi3EEENS4_18smem_ptr_flag_bitsILi16EEENSR_INS5_IJNSA_ILi8EEESF_EEENS5_IJSF_SB_EEEEEEEvNS4_8identityESY_S18_vS19_EENS_8epilogue10collective18CollectiveEpilogueINS1B_23Sm100TmaWarpSpecializedILi3ELi2ELi32ELb1ELb0EEEJSG_NS5_IJNSR_ISE_SB_EENSR_INSA_ILi32EEESB_EEEEESH_SI_SH_SI_NS1B_6fusion15FusionCallbacksIS1F_NS1K_17LinearCombinationISH_fSH_fLNS_15FloatRoundStyleE2EEESG_S1J_JEEENS4_5SM1004TMEM4LOAD26SM100_TMEM_LOAD_32dp32b32xESY_NSZ_INS10_ILi2ELi4ELi3EEES13_NSR_INS5_IJS14_S1H_EEENS5_IJS1H_SB_EEEEEEENS4_39AutoVectorizingCopyWithAssumedAlignmentILi128EEENS4_14SM90_TMA_STOREES1Y_S20_S20_EEEvvEEEEvNT_6ParamsE:
	.zero		2944


//--------------------- SYMBOLS --------------------------

	.type		.nv.reservedSmem.offset0,@object
	.size		.nv.reservedSmem.offset0,0x4
	.type		.nv.reservedSmem.cap,@object
	.size		.nv.reservedSmem.cap,0x4
	.type		__assertfail,@function
